	.target	sm_90a

	.elftype	@"ET_EXEC"


//--------------------- .note.nv.tkinfo           --------------------------
	.section	.note.nv.tkinfo,"",@"SHT_NOTE"
	.sectionflags	@"SHF_NOTE_NV_TKINFO"
	.tkinfo
        /*0018*/ 	.word	0x00000002
        /*0030*/ 	.string	""
        /*0030*/ 	.string	"ptxas"
        /*0030*/ 	.string	"Cuda compilation tools, release 13.0, V13.0.88"
        /*0030*/ 	.string	"Build cuda_13.0.r13.0/compiler.36424714_0"
        /*0030*/ 	.string	"-arch sm_90a -m 64 "



//--------------------- .note.nv.cuinfo           --------------------------
	.section	.note.nv.cuinfo,"",@"SHT_NOTE"
	.sectionflags	@"SHF_NOTE_NV_CUINFO"
        /*0018*/ 	.short	0x0002
        /*001a*/ 	.short	0x005a
        /*001c*/ 	.short	0x0082
	.zero		2


//--------------------- .nv.info                  --------------------------
	.section	.nv.info,"",@"SHT_CUDA_INFO"
	.align	4


	//----- nvinfo : EIATTR_REGCOUNT
	.align		4
        /*0000*/ 	.byte	0x04, 0x2f
        /*0002*/ 	.short	(.L_16 - .L_15)
	.align		4
.L_15:
        /*0004*/ 	.word	index@(_ZN7cutlass13device_kernelINS_4gemm6kernel13GemmUniversalIN4cute5tupleIJiiiiEEENS1_10collective13CollectiveMmaINS1_39MainloopSm90TmaGmmaRmemAWarpSpecializedILi5ENS5_IJNS4_1CILi1EEESB_SB_EEENS1_32KernelTmaWarpSpecializedPingpongEEENS5_IJNSA_ILi64EEENSA_ILi256EEENSA_ILi32EEEEEEfNS5_IJlSB_lEEEfNS5_IJSB_llEEENS4_8TiledMMAINS4_8MMA_AtomIJNS4_4SM904GMMA30MMA_64x256x8_F32TF32TF32_RS_TNILNSO_7ScaleInE1ELSQ_1EEEEEENS4_6LayoutISC_NS5_IJNSA_ILi0EEESU_SU_EEEEENS5_IJNS4_10UnderscoreESX_SX_EEEEENS4_13SM90_TMA_LOADENS4_14ComposedLayoutINS4_7SwizzleILi3ELi4ELi3EEENS4_18smem_ptr_flag_bitsILi32EEENST_INS5_IJNSA_ILi8EEESH_EEENS5_IJSH_SB_EEEEEEEvNS4_8identityES10_NS11_INS12_ILi1ELi4ELi3EEES15_NST_INS5_IJS16_S16_EEENS5_IJSB_S16_EEEEEEENS4_9Copy_AtomIJNS4_39AutoVectorizingCopyWithAssumedAlignmentILi128EEEfEEES1B_EENS_8epilogue10collective6detail29Sm90TmaWarpSpecializedAdapterINS1N_15DefaultEpilogueINS_10tfloat32_tESJ_SJ_NS1M_6thread17LinearCombinationIS1R_Li1EffLNS1S_9ScaleType4KindE0ELNS_15FloatRoundStyleE2ES1R_EENS1_15EpilogueDefaultEEEEEvvEEEEvNT_6ParamsE)
        /*0008*/ 	.word	0x000000a8


	//----- nvinfo : EIATTR_FRAME_SIZE
	.align		4
.L_16:
        /*000c*/ 	.byte	0x04, 0x11
        /*000e*/ 	.short	(.L_18 - .L_17)
	.align		4
.L_17:
        /*0010*/ 	.word	index@(_ZN7cutlass13device_kernelINS_4gemm6kernel13GemmUniversalIN4cute5tupleIJiiiiEEENS1_10collective13CollectiveMmaINS1_39MainloopSm90TmaGmmaRmemAWarpSpecializedILi5ENS5_IJNS4_1CILi1EEESB_SB_EEENS1_32KernelTmaWarpSpecializedPingpongEEENS5_IJNSA_ILi64EEENSA_ILi256EEENSA_ILi32EEEEEEfNS5_IJlSB_lEEEfNS5_IJSB_llEEENS4_8TiledMMAINS4_8MMA_AtomIJNS4_4SM904GMMA30MMA_64x256x8_F32TF32TF32_RS_TNILNSO_7ScaleInE1ELSQ_1EEEEEENS4_6LayoutISC_NS5_IJNSA_ILi0EEESU_SU_EEEEENS5_IJNS4_10UnderscoreESX_SX_EEEEENS4_13SM90_TMA_LOADENS4_14ComposedLayoutINS4_7SwizzleILi3ELi4ELi3EEENS4_18smem_ptr_flag_bitsILi32EEENST_INS5_IJNSA_ILi8EEESH_EEENS5_IJSH_SB_EEEEEEEvNS4_8identityES10_NS11_INS12_ILi1ELi4ELi3EEES15_NST_INS5_IJS16_S16_EEENS5_IJSB_S16_EEEEEEENS4_9Copy_AtomIJNS4_39AutoVectorizingCopyWithAssumedAlignmentILi128EEEfEEES1B_EENS_8epilogue10collective6detail29Sm90TmaWarpSpecializedAdapterINS1N_15DefaultEpilogueINS_10tfloat32_tESJ_SJ_NS1M_6thread17LinearCombinationIS1R_Li1EffLNS1S_9ScaleType4KindE0ELNS_15FloatRoundStyleE2ES1R_EENS1_15EpilogueDefaultEEEEEvvEEEEvNT_6ParamsE)
        /*0014*/ 	.word	0x00000000


	//----- nvinfo : EIATTR_MIN_STACK_SIZE
	.align		4
.L_18:
        /*0018*/ 	.byte	0x04, 0x12
        /*001a*/ 	.short	(.L_20 - .L_19)
	.align		4
.L_19:
        /*001c*/ 	.word	index@(_ZN7cutlass13device_kernelINS_4gemm6kernel13GemmUniversalIN4cute5tupleIJiiiiEEENS1_10collective13CollectiveMmaINS1_39MainloopSm90TmaGmmaRmemAWarpSpecializedILi5ENS5_IJNS4_1CILi1EEESB_SB_EEENS1_32KernelTmaWarpSpecializedPingpongEEENS5_IJNSA_ILi64EEENSA_ILi256EEENSA_ILi32EEEEEEfNS5_IJlSB_lEEEfNS5_IJSB_llEEENS4_8TiledMMAINS4_8MMA_AtomIJNS4_4SM904GMMA30MMA_64x256x8_F32TF32TF32_RS_TNILNSO_7ScaleInE1ELSQ_1EEEEEENS4_6LayoutISC_NS5_IJNSA_ILi0EEESU_SU_EEEEENS5_IJNS4_10UnderscoreESX_SX_EEEEENS4_13SM90_TMA_LOADENS4_14ComposedLayoutINS4_7SwizzleILi3ELi4ELi3EEENS4_18smem_ptr_flag_bitsILi32EEENST_INS5_IJNSA_ILi8EEESH_EEENS5_IJSH_SB_EEEEEEEvNS4_8identityES10_NS11_INS12_ILi1ELi4ELi3EEES15_NST_INS5_IJS16_S16_EEENS5_IJSB_S16_EEEEEEENS4_9Copy_AtomIJNS4_39AutoVectorizingCopyWithAssumedAlignmentILi128EEEfEEES1B_EENS_8epilogue10collective6detail29Sm90TmaWarpSpecializedAdapterINS1N_15DefaultEpilogueINS_10tfloat32_tESJ_SJ_NS1M_6thread17LinearCombinationIS1R_Li1EffLNS1S_9ScaleType4KindE0ELNS_15FloatRoundStyleE2ES1R_EENS1_15EpilogueDefaultEEEEEvvEEEEvNT_6ParamsE)
        /*0020*/ 	.word	0x00000000
.L_20:


//--------------------- .nv.compat                --------------------------
	.section	.nv.compat,"",@"SHT_CUDA_COMPAT_INFO"
	.align	4
        /*0000*/ 	.byte	0x02, 0x09, 0x01, 0x00, 0x02, 0x02, 0x04, 0x00, 0x02, 0x05, 0x05, 0x00, 0x03, 0x07, 0x01, 0x01
        /*0010*/ 	.byte	0x02, 0x03, 0x01, 0x00, 0x02, 0x06, 0x01, 0x00, 0x04, 0x0b, 0x08, 0x00, 0x00, 0x00, 0x00, 0x00
        /*0020*/ 	.byte	0x00, 0x00, 0x00, 0x00


//--------------------- .nv.info._ZN7cutlass13device_kernelINS_4gemm6kernel13GemmUniversalIN4cute5tupleIJiiiiEEENS1_10collective13CollectiveMmaINS1_39MainloopSm90TmaGmmaRmemAWarpSpecializedILi5ENS5_IJNS4_1CILi1EEESB_SB_EEENS1_32KernelTmaWarpSpecializedPingpongEEENS5_IJNSA_ILi64EEENSA_ILi256EEENSA_ILi32EEEEEEfNS5_IJlSB_lEEEfNS5_IJSB_llEEENS4_8TiledMMAINS4_8MMA_AtomIJNS4_4SM904GMMA30MMA_64x256x8_F32TF32TF32_RS_TNILNSO_7ScaleInE1ELSQ_1EEEEEENS4_6LayoutISC_NS5_IJNSA_ILi0EEESU_SU_EEEEENS5_IJNS4_10UnderscoreESX_SX_EEEEENS4_13SM90_TMA_LOADENS4_14ComposedLayoutINS4_7SwizzleILi3ELi4ELi3EEENS4_18smem_ptr_flag_bitsILi32EEENST_INS5_IJNSA_ILi8EEESH_EEENS5_IJSH_SB_EEEEEEEvNS4_8identityES10_NS11_INS12_ILi1ELi4ELi3EEES15_NST_INS5_IJS16_S16_EEENS5_IJSB_S16_EEEEEEENS4_9Copy_AtomIJNS4_39AutoVectorizingCopyWithAssumedAlignmentILi128EEEfEEES1B_EENS_8epilogue10collective6detail29Sm90TmaWarpSpecializedAdapterINS1N_15DefaultEpilogueINS_10tfloat32_tESJ_SJ_NS1M_6thread17LinearCombinationIS1R_Li1EffLNS1S_9ScaleType4KindE0ELNS_15FloatRoundStyleE2ES1R_EENS1_15EpilogueDefaultEEEEEvvEEEEvNT_6ParamsE --------------------------
	.section	.nv.info._ZN7cutlass13device_kernelINS_4gemm6kernel13GemmUniversalIN4cute5tupleIJiiiiEEENS1_10collective13CollectiveMmaINS1_39MainloopSm90TmaGmmaRmemAWarpSpecializedILi5ENS5_IJNS4_1CILi1EEESB_SB_EEENS1_32KernelTmaWarpSpecializedPingpongEEENS5_IJNSA_ILi64EEENSA_ILi256EEENSA_ILi32EEEEEEfNS5_IJlSB_lEEEfNS5_IJSB_llEEENS4_8TiledMMAINS4_8MMA_AtomIJNS4_4SM904GMMA30MMA_64x256x8_F32TF32TF32_RS_TNILNSO_7ScaleInE1ELSQ_1EEEEEENS4_6LayoutISC_NS5_IJNSA_ILi0EEESU_SU_EEEEENS5_IJNS4_10UnderscoreESX_SX_EEEEENS4_13SM90_TMA_LOADENS4_14ComposedLayoutINS4_7SwizzleILi3ELi4ELi3EEENS4_18smem_ptr_flag_bitsILi32EEENST_INS5_IJNSA_ILi8EEESH_EEENS5_IJSH_SB_EEEEEEEvNS4_8identityES10_NS11_INS12_ILi1ELi4ELi3EEES15_NST_INS5_IJS16_S16_EEENS5_IJSB_S16_EEEEEEENS4_9Copy_AtomIJNS4_39AutoVectorizingCopyWithAssumedAlignmentILi128EEEfEEES1B_EENS_8epilogue10collective6detail29Sm90TmaWarpSpecializedAdapterINS1N_15DefaultEpilogueINS_10tfloat32_tESJ_SJ_NS1M_6thread17LinearCombinationIS1R_Li1EffLNS1S_9ScaleType4KindE0ELNS_15FloatRoundStyleE2ES1R_EENS1_15EpilogueDefaultEEEEEvvEEEEvNT_6ParamsE,"",@"SHT_CUDA_INFO"
	.sectionflags	@""
	.align	4


	//----- nvinfo : EIATTR_CUDA_API_VERSION
	.align		4
        /*0000*/ 	.byte	0x04, 0x37
        /*0002*/ 	.short	(.L_22 - .L_21)
.L_21:
        /*0004*/ 	.word	0x00000082


	//----- nvinfo : EIATTR_KPARAM_INFO
	.align		4
.L_22:
        /*0008*/ 	.byte	0x04, 0x17
        /*000a*/ 	.short	(.L_24 - .L_23)
.L_23:
        /*000c*/ 	.word	0x00000000
        /*0010*/ 	.short	0x0000
        /*0012*/ 	.short	0x0070
        /*0014*/ 	.byte	0x00, 0xf0, 0x01, 0x10


	//----- nvinfo : EIATTR_SPARSE_MMA_MASK
	.align		4
.L_24:
        /*0018*/ 	.byte	0x03, 0x50
        /*001a*/ 	.short	0x0000


	//----- nvinfo : EIATTR_MAXREG_COUNT
	.align		4
        /*001c*/ 	.byte	0x03, 0x1b
        /*001e*/ 	.short	0x00a8


	//----- nvinfo : EIATTR_NUM_BARRIERS
	.align		4
        /*0020*/ 	.byte	0x02, 0x4c
        /*0022*/ 	.byte	0x01
	.zero		1


	//----- nvinfo : EIATTR_EXTERNS
	.align		4
        /*0024*/ 	.byte	0x04, 0x0f
        /*0026*/ 	.short	(.L_26 - .L_25)


	//   ....[0]....
	.align		4
.L_25:
        /*0028*/ 	.word	index@(__assertfail)


	//----- nvinfo : EIATTR_MERCURY_ISA_VERSION
	.align		4
.L_26:
        /*002c*/ 	.byte	0x03, 0x5f
        /*002e*/ 	.short	0x0101


	//----- nvinfo : EIATTR_INT_WARP_WIDE_INSTR_OFFSETS
	.align		4
        /*0030*/ 	.byte	0x04, 0x31
        /*0032*/ 	.short	(.L_28 - .L_27)


	//   ....[0]....
.L_27:
        /*0034*/ 	.word	0x000004b0


	//   ....[1]....
        /*0038*/ 	.word	0x000004c0


	//   ....[2]....
        /*003c*/ 	.word	0x00000530


	//   ....[3]....
        /*0040*/ 	.word	0x00000540


	//   ....[4]....
        /*0044*/ 	.word	0x00000550


	//   ....[5]....
        /*0048*/ 	.word	0x00000570


	//   ....[6]....
        /*004c*/ 	.word	0x000005d0


	//   ....[7]....
        /*0050*/ 	.word	0x000005f0


	//----- nvinfo : EIATTR_COOP_GROUP_MASK_REGIDS
	.align		4
.L_28:
        /*0054*/ 	.byte	0x04, 0x29
        /*0056*/ 	.short	(.L_30 - .L_29)


	//   ....[0]....
.L_29:
        /*0058*/ 	.word	0xffffffff


	//   ....[1]....
        /*005c*/ 	.word	0xffffffff


	//   ....[2]....
        /*0060*/ 	.word	0xffffffff


	//   ....[3]....
        /*0064*/ 	.word	0xffffffff


	//   ....[4]....
        /*0068*/ 	.word	0xffffffff


	//   ....[5]....
        /*006c*/ 	.word	0xffffffff


	//   ....[6]....
        /*0070*/ 	.word	0x0500000f


	//----- nvinfo : EIATTR_COOP_GROUP_INSTR_OFFSETS
	.align		4
.L_30:
        /*0074*/ 	.byte	0x04, 0x28
        /*0076*/ 	.short	(.L_32 - .L_31)


	//   ....[0]....
.L_31:
        /*0078*/ 	.word	0x00000050


	//   ....[1]....
        /*007c*/ 	.word	0x00000080


	//   ....[2]....
        /*0080*/ 	.word	0x00000180


	//   ....[3]....
        /*0084*/ 	.word	0x000003b0


	//   ....[4]....
        /*0088*/ 	.word	0x000003f0


	//   ....[5]....
        /*008c*/ 	.word	0x00000430


	//   ....[6]....
        /*0090*/ 	.word	0x0000c3a0


	//----- nvinfo : EIATTR_REG_RECONFIG
	.align		4
.L_32:
        /*0094*/ 	.byte	0x01, 0x54
	.zero		2


	//----- nvinfo : EIATTR_SYSCALL_OFFSETS
	.align		4
        /*0098*/ 	.byte	0x04, 0x46
        /*009a*/ 	.short	(.L_34 - .L_33)


	//   ....[0]....
.L_33:
        /*009c*/ 	.word	0x00001670


	//   ....[1]....
        /*00a0*/ 	.word	0x000017b0


	//   ....[2]....
        /*00a4*/ 	.word	0x000018a0


	//   ....[3]....
        /*00a8*/ 	.word	0x0000b100


	//   ....[4]....
        /*00ac*/ 	.word	0x0000b230


	//----- nvinfo : EIATTR_MBARRIER_INSTR_OFFSETS
	.align		4
.L_34:
        /*00b0*/ 	.byte	0x04, 0x39
        /*00b2*/ 	.short	(.L_36 - .L_35)


	//   ....[0]....
.L_35:
        /*00b4*/ 	.word	0x00000300
        /*00b8*/ 	.word	0x000000ff
        /*00bc*/ 	.word	0x00000000
        /*00c0*/ 	.short	0x0100
        /*00c2*/ 	.byte	0x05
	.zero		1


	//   ....[1]....
        /*00c4*/ 	.word	0x00000310
        /*00c8*/ 	.word	0x000000ff
        /*00cc*/ 	.word	0x00000028
        /*00d0*/ 	.short	0x0100
        /*00d2*/ 	.byte	0x05
	.zero		1


	//   ....[2]....
        /*00d4*/ 	.word	0x00000320
        /*00d8*/ 	.word	0x000000ff
        /*00dc*/ 	.word	0x00000008
        /*00e0*/ 	.short	0x0100
        /*00e2*/ 	.byte	0x05
	.zero		1


	//   ....[3]....
        /*00e4*/ 	.word	0x00000330
        /*00e8*/ 	.word	0x000000ff
        /*00ec*/ 	.word	0x00000030
        /*00f0*/ 	.short	0x0100
        /*00f2*/ 	.byte	0x05
	.zero		1


	//   ....[4]....
        /*00f4*/ 	.word	0x00000340
        /*00f8*/ 	.word	0x000000ff
        /*00fc*/ 	.word	0x00000010
        /*0100*/ 	.short	0x0100
        /*0102*/ 	.byte	0x05
	.zero		1


	//   ....[5]....
        /*0104*/ 	.word	0x00000350
        /*0108*/ 	.word	0x000000ff
        /*010c*/ 	.word	0x00000038
        /*0110*/ 	.short	0x0100
        /*0112*/ 	.byte	0x05
	.zero		1


	//   ....[6]....
        /*0114*/ 	.word	0x00000360
        /*0118*/ 	.word	0x000000ff
        /*011c*/ 	.word	0x00000018
        /*0120*/ 	.short	0x0100
        /*0122*/ 	.byte	0x05
	.zero		1


	//   ....[7]....
        /*0124*/ 	.word	0x00000370
        /*0128*/ 	.word	0x000000ff
        /*012c*/ 	.word	0x00000040
        /*0130*/ 	.short	0x0100
        /*0132*/ 	.byte	0x05
	.zero		1


	//   ....[8]....
        /*0134*/ 	.word	0x00000380
        /*0138*/ 	.word	0x000000ff
        /*013c*/ 	.word	0x00000020
        /*0140*/ 	.short	0x0100
        /*0142*/ 	.byte	0x05
	.zero		1


	//   ....[9]....
        /*0144*/ 	.word	0x00000390
        /*0148*/ 	.word	0x000000ff
        /*014c*/ 	.word	0x00000048
        /*0150*/ 	.short	0x0100
        /*0152*/ 	.byte	0x05
	.zero		1


	//   ....[10]....
        /*0154*/ 	.word	0x00000610
        /*0158*/ 	.word	0x000000ff
        /*015c*/ 	.word	0x00000080
        /*0160*/ 	.short	0x0100
        /*0162*/ 	.byte	0x05
	.zero		1


	//   ....[11]....
        /*0164*/ 	.word	0x00000620
        /*0168*/ 	.word	0x000000ff
        /*016c*/ 	.word	0x00000088
        /*0170*/ 	.short	0x0100
        /*0172*/ 	.byte	0x05
	.zero		1


	//   ....[12]....
        /*0174*/ 	.word	0x00000670
        /*0178*/ 	.word	0x000000ff
        /*017c*/ 	.word	0x00000060
        /*0180*/ 	.short	0x0100
        /*0182*/ 	.byte	0x0a
	.zero		1


	//   ....[13]....
        /*0184*/ 	.word	0x00000690
        /*0188*/ 	.word	0x000000ff
        /*018c*/ 	.word	0x00000068
        /*0190*/ 	.short	0x0100
        /*0192*/ 	.byte	0x0a
	.zero		1


	//   ....[14]....
        /*0194*/ 	.word	0x000006a0
        /*0198*/ 	.word	0x000000ff
        /*019c*/ 	.word	0x00000070
        /*01a0*/ 	.short	0x0100
        /*01a2*/ 	.byte	0x0a
	.zero		1


	//   ....[15]....
        /*01a4*/ 	.word	0x000006b0
        /*01a8*/ 	.word	0x000000ff
        /*01ac*/ 	.word	0x00000078
        /*01b0*/ 	.short	0x0100
        /*01b2*/ 	.byte	0x0a
	.zero		1


	//   ....[16]....
        /*01b4*/ 	.word	0x00001520
        /*01b8*/ 	.word	0x000000a7
        /*01bc*/ 	.word	0x00000000
        /*01c0*/ 	.short	0x010a
        /*01c2*/ 	.byte	0x2f
	.zero		1


	//   ....[17]....
        /*01c4*/ 	.word	0x00001950
        /*01c8*/ 	.word	0x00000003
        /*01cc*/ 	.word	0x00000000
        /*01d0*/ 	.short	0x010a
        /*01d2*/ 	.byte	0x3f
	.zero		1


	//   ....[18]....
        /*01d4*/ 	.word	0x00001990
        /*01d8*/ 	.word	0x00000003
        /*01dc*/ 	.word	0x00000000
        /*01e0*/ 	.short	0x010a
        /*01e2*/ 	.byte	0x3f
	.zero		1


	//   ....[19]....
        /*01e4*/ 	.word	0x00001ad0
        /*01e8*/ 	.word	0x00000004
        /*01ec*/ 	.word	0x00000000
        /*01f0*/ 	.short	0x010a
        /*01f2*/ 	.byte	0x3f
	.zero		1


	//   ....[20]....
        /*01f4*/ 	.word	0x00001e50
        /*01f8*/ 	.word	0x00000004
        /*01fc*/ 	.word	0x00000000
        /*0200*/ 	.short	0x010a
        /*0202*/ 	.byte	0x3f
	.zero		1


	//   ....[21]....
        /*0204*/ 	.word	0x00002020
        /*0208*/ 	.word	0x0000000b
        /*020c*/ 	.word	0x00000000
        /*0210*/ 	.short	0x010a
        /*0212*/ 	.byte	0x3f
	.zero		1


	//   ....[22]....
        /*0214*/ 	.word	0x000021e0
        /*0218*/ 	.word	0x000000ff
        /*021c*/ 	.word	0x00000000
        /*0220*/ 	.short	0x0101
        /*0222*/ 	.byte	0x05
	.zero		1


	//   ....[23]....
        /*0224*/ 	.word	0x00002390
        /*0228*/ 	.word	0x0000000b
        /*022c*/ 	.word	0x00000000
        /*0230*/ 	.short	0x010a
        /*0232*/ 	.byte	0x3f
	.zero		1


	//   ....[24]....
        /*0234*/ 	.word	0x000026f0
        /*0238*/ 	.word	0x000000ff
        /*023c*/ 	.word	0x00000000
        /*0240*/ 	.short	0x0101
        /*0242*/ 	.byte	0x04
	.zero		1


	//   ....[25]....
        /*0244*/ 	.word	0x00002850
        /*0248*/ 	.word	0x00000000
        /*024c*/ 	.word	0x00000000
        /*0250*/ 	.short	0x0101
        /*0252*/ 	.byte	0x28
	.zero		1


	//   ....[26]....
        /*0254*/ 	.word	0x00002910
        /*0258*/ 	.word	0x000000ff
        /*025c*/ 	.word	0x00000000
        /*0260*/ 	.short	0x0101
        /*0262*/ 	.byte	0x06
	.zero		1


	//   ....[27]....
        /*0264*/ 	.word	0x000029d0
        /*0268*/ 	.word	0x000000a7
        /*026c*/ 	.word	0x00000010
        /*0270*/ 	.short	0x010a
        /*0272*/ 	.byte	0x2f
	.zero		1


	//   ....[28]....
        /*0274*/ 	.word	0x0000a730
        /*0278*/ 	.word	0x00000004
        /*027c*/ 	.word	0x00000000
        /*0280*/ 	.short	0x0101
        /*0282*/ 	.byte	0x28
	.zero		1


	//   ....[29]....
        /*0284*/ 	.word	0x0000b370
        /*0288*/ 	.word	0x00000007
        /*028c*/ 	.word	0x00000028
        /*0290*/ 	.short	0x010a
        /*0292*/ 	.byte	0x3f
	.zero		1


	//   ....[30]....
        /*0294*/ 	.word	0x0000b940
        /*0298*/ 	.word	0x00000000
        /*029c*/ 	.word	0x00000088
        /*02a0*/ 	.short	0x0101
        /*02a2*/ 	.byte	0x3f
	.zero		1


	//   ....[31]....
        /*02a4*/ 	.word	0x0000c070
        /*02a8*/ 	.word	0x00000005
        /*02ac*/ 	.word	0x00000000
        /*02b0*/ 	.short	0x010a
        /*02b2*/ 	.byte	0x3f
	.zero		1


	//   ....[32]....
        /*02b4*/ 	.word	0x0000c0f0
        /*02b8*/ 	.word	0x00000007
        /*02bc*/ 	.word	0x00000000
        /*02c0*/ 	.short	0x010a
        /*02c2*/ 	.byte	0x3f
	.zero		1


	//   ....[33]....
        /*02c4*/ 	.word	0x0000c180
        /*02c8*/ 	.word	0x00000006
        /*02cc*/ 	.word	0x00000000
        /*02d0*/ 	.short	0x010a
        /*02d2*/ 	.byte	0x3f
	.zero		1


	//   ....[34]....
        /*02d4*/ 	.word	0x0000c210
        /*02d8*/ 	.word	0x00000007
        /*02dc*/ 	.word	0x00000000
        /*02e0*/ 	.short	0x010a
        /*02e2*/ 	.byte	0x3f
	.zero		1


	//   ....[35]....
        /*02e4*/ 	.word	0x0000c2a0
        /*02e8*/ 	.word	0x00000003
        /*02ec*/ 	.word	0x00000000
        /*02f0*/ 	.short	0x010a
        /*02f2*/ 	.byte	0x3f
	.zero		1


	//   ....[36]....
        /*02f4*/ 	.word	0x0000c310
        /*02f8*/ 	.word	0x00000003
        /*02fc*/ 	.word	0x00000000
        /*0300*/ 	.short	0x010a
        /*0302*/ 	.byte	0x3f
	.zero		1


	//   ....[37]....
        /*0304*/ 	.word	0x0000c3d0
        /*0308*/ 	.word	0x00000003
        /*030c*/ 	.word	0x00000000
        /*0310*/ 	.short	0x010a
        /*0312*/ 	.byte	0x3f
	.zero		1


	//   ....[38]....
        /*0314*/ 	.word	0x0000c420
        /*0318*/ 	.word	0x00000004
        /*031c*/ 	.word	0x00000000
        /*0320*/ 	.short	0x010a
        /*0322*/ 	.byte	0x3f
	.zero		1


	//   ....[39]....
        /*0324*/ 	.word	0x0000c470
        /*0328*/ 	.word	0x0000000b
        /*032c*/ 	.word	0x00000000
        /*0330*/ 	.short	0x010a
        /*0332*/ 	.byte	0x3f
	.zero		1


	//   ....[40]....
        /*0334*/ 	.word	0x0000c4d0
        /*0338*/ 	.word	0x00000003
        /*033c*/ 	.word	0x00000010
        /*0340*/ 	.short	0x010a
        /*0342*/ 	.byte	0x3f
	.zero		1


	//   ....[41]....
        /*0344*/ 	.word	0x0000c5a0
        /*0348*/ 	.word	0x00000007
        /*034c*/ 	.word	0x00000028
        /*0350*/ 	.short	0x010a
        /*0352*/ 	.byte	0x3f
	.zero		1


	//   ....[42]....
        /*0354*/ 	.word	0x0000c670
        /*0358*/ 	.word	0x00000005
        /*035c*/ 	.word	0x00000000
        /*0360*/ 	.short	0x010a
        /*0362*/ 	.byte	0x3f
	.zero		1


	//   ....[43]....
        /*0364*/ 	.word	0x0000c6c0
        /*0368*/ 	.word	0x00000007
        /*036c*/ 	.word	0x00000000
        /*0370*/ 	.short	0x010a
        /*0372*/ 	.byte	0x3f
	.zero		1


	//   ....[44]....
        /*0374*/ 	.word	0x0000c710
        /*0378*/ 	.word	0x00000006
        /*037c*/ 	.word	0x00000000
        /*0380*/ 	.short	0x010a
        /*0382*/ 	.byte	0x3f
	.zero		1


	//   ....[45]....
        /*0384*/ 	.word	0x0000c760
        /*0388*/ 	.word	0x00000007
        /*038c*/ 	.word	0x00000000
        /*0390*/ 	.short	0x010a
        /*0392*/ 	.byte	0x3f
	.zero		1


	//----- nvinfo : EIATTR_NUM_MBARRIERS
	.align		4
.L_36:
        /*0394*/ 	.byte	0x03, 0x38
        /*0396*/ 	.short	0x0010


	//----- nvinfo : EIATTR_EXIT_INSTR_OFFSETS
	.align		4
        /*0398*/ 	.byte	0x04, 0x1c
        /*039a*/ 	.short	(.L_38 - .L_37)


	//   ....[0]....
.L_37:
        /*039c*/ 	.word	0x000011e0


	//   ....[1]....
        /*03a0*/ 	.word	0x00001240


	//   ....[2]....
        /*03a4*/ 	.word	0x0000ad80


	//   ....[3]....
        /*03a8*/ 	.word	0x0000adb0


	//   ....[4]....
        /*03ac*/ 	.word	0x0000c2f0


	//----- nvinfo : EIATTR_MAX_THREADS
	.align		4
.L_38:
        /*03b0*/ 	.byte	0x04, 0x05
        /*03b2*/ 	.short	(.L_40 - .L_39)
.L_39:
        /*03b4*/ 	.word	0x00000180
        /*03b8*/ 	.word	0x00000001
        /*03bc*/ 	.word	0x00000001


	//----- nvinfo : EIATTR_CRS_STACK_SIZE
	.align		4
.L_40:
        /*03c0*/ 	.byte	0x04, 0x1e
        /*03c2*/ 	.short	(.L_42 - .L_41)
.L_41:
        /*03c4*/ 	.word	0x00000000


	//----- nvinfo : EIATTR_CBANK_PARAM_SIZE
	.align		4
.L_42:
        /*03c8*/ 	.byte	0x03, 0x19
        /*03ca*/ 	.short	0x0470


	//----- nvinfo : EIATTR_PARAM_CBANK
	.align		4
        /*03cc*/ 	.byte	0x04, 0x0a
        /*03ce*/ 	.short	(.L_44 - .L_43)
	.align		4
.L_43:
        /*03d0*/ 	.word	index@(.nv.constant0._ZN7cutlass13device_kernelINS_4gemm6kernel13GemmUniversalIN4cute5tupleIJiiiiEEENS1_10collective13CollectiveMmaINS1_39MainloopSm90TmaGmmaRmemAWarpSpecializedILi5ENS5_IJNS4_1CILi1EEESB_SB_EEENS1_32KernelTmaWarpSpecializedPingpongEEENS5_IJNSA_ILi64EEENSA_ILi256EEENSA_ILi32EEEEEEfNS5_IJlSB_lEEEfNS5_IJSB_llEEENS4_8TiledMMAINS4_8MMA_AtomIJNS4_4SM904GMMA30MMA_64x256x8_F32TF32TF32_RS_TNILNSO_7ScaleInE1ELSQ_1EEEEEENS4_6LayoutISC_NS5_IJNSA_ILi0EEESU_SU_EEEEENS5_IJNS4_10UnderscoreESX_SX_EEEEENS4_13SM90_TMA_LOADENS4_14ComposedLayoutINS4_7SwizzleILi3ELi4ELi3EEENS4_18smem_ptr_flag_bitsILi32EEENST_INS5_IJNSA_ILi8EEESH_EEENS5_IJSH_SB_EEEEEEEvNS4_8identityES10_NS11_INS12_ILi1ELi4ELi3EEES15_NST_INS5_IJS16_S16_EEENS5_IJSB_S16_EEEEEEENS4_9Copy_AtomIJNS4_39AutoVectorizingCopyWithAssumedAlignmentILi128EEEfEEES1B_EENS_8epilogue10collective6detail29Sm90TmaWarpSpecializedAdapterINS1N_15DefaultEpilogueINS_10tfloat32_tESJ_SJ_NS1M_6thread17LinearCombinationIS1R_Li1EffLNS1S_9ScaleType4KindE0ELNS_15FloatRoundStyleE2ES1R_EENS1_15EpilogueDefaultEEEEEvvEEEEvNT_6ParamsE)
        /*03d4*/ 	.short	0x0210
        /*03d6*/ 	.short	0x0470


	//----- nvinfo : EIATTR_SW_WAR
	.align		4
.L_44:
        /*03d8*/ 	.byte	0x04, 0x36
        /*03da*/ 	.short	(.L_46 - .L_45)
.L_45:
        /*03dc*/ 	.word	0x00000008
.L_46:


//--------------------- .nv.callgraph             --------------------------
	.section	.nv.callgraph,"",@"SHT_CUDA_CALLGRAPH"
	.align	4
	.sectionentsize	8
	.align		4
        /*0000*/ 	.word	0x00000000
	.align		4
        /*0004*/ 	.word	0xffffffff
	.align		4
        /*0008*/ 	.word	index@(_ZN7cutlass13device_kernelINS_4gemm6kernel13GemmUniversalIN4cute5tupleIJiiiiEEENS1_10collective13CollectiveMmaINS1_39MainloopSm90TmaGmmaRmemAWarpSpecializedILi5ENS5_IJNS4_1CILi1EEESB_SB_EEENS1_32KernelTmaWarpSpecializedPingpongEEENS5_IJNSA_ILi64EEENSA_ILi256EEENSA_ILi32EEEEEEfNS5_IJlSB_lEEEfNS5_IJSB_llEEENS4_8TiledMMAINS4_8MMA_AtomIJNS4_4SM904GMMA30MMA_64x256x8_F32TF32TF32_RS_TNILNSO_7ScaleInE1ELSQ_1EEEEEENS4_6LayoutISC_NS5_IJNSA_ILi0EEESU_SU_EEEEENS5_IJNS4_10UnderscoreESX_SX_EEEEENS4_13SM90_TMA_LOADENS4_14ComposedLayoutINS4_7SwizzleILi3ELi4ELi3EEENS4_18smem_ptr_flag_bitsILi32EEENST_INS5_IJNSA_ILi8EEESH_EEENS5_IJSH_SB_EEEEEEEvNS4_8identityES10_NS11_INS12_ILi1ELi4ELi3EEES15_NST_INS5_IJS16_S16_EEENS5_IJSB_S16_EEEEEEENS4_9Copy_AtomIJNS4_39AutoVectorizingCopyWithAssumedAlignmentILi128EEEfEEES1B_EENS_8epilogue10collective6detail29Sm90TmaWarpSpecializedAdapterINS1N_15DefaultEpilogueINS_10tfloat32_tESJ_SJ_NS1M_6thread17LinearCombinationIS1R_Li1EffLNS1S_9ScaleType4KindE0ELNS_15FloatRoundStyleE2ES1R_EENS1_15EpilogueDefaultEEEEEvvEEEEvNT_6ParamsE)
	.align		4
        /*000c*/ 	.word	index@(__assertfail)
	.align		4
        /*0010*/ 	.word	0x00000000
	.align		4
        /*0014*/ 	.word	0xfffffffe
	.align		4
        /*0018*/ 	.word	0x00000000
	.align		4
        /*001c*/ 	.word	0xfffffffd
	.align		4
        /*0020*/ 	.word	0x00000000
	.align		4
        /*0024*/ 	.word	0xfffffffc


//--------------------- .nv.constant4             --------------------------
	.section	.nv.constant4,"a",@progbits
	.align	8
	.align		8
.nv.constant4:
        /*0000*/ 	.dword	__assertfail
	.align		8
        /*0008*/ 	.dword	__unnamed_1
	.align		8
        /*0010*/ 	.dword	__unnamed_2
	.align		8
        /*0018*/ 	.dword	_ZN39_INTERNAL_4d9382bd_4_k_cu_d596eef6_29834cuda3std3__45__cpo5beginE
	.align		8
        /*0020*/ 	.dword	_ZN39_INTERNAL_4d9382bd_4_k_cu_d596eef6_29834cuda3std3__45__cpo3endE
	.align		8
        /*0028*/ 	.dword	_ZN39_INTERNAL_4d9382bd_4_k_cu_d596eef6_29834cuda3std3__45__cpo6cbeginE
	.align		8
        /*0030*/ 	.dword	_ZN39_INTERNAL_4d9382bd_4_k_cu_d596eef6_29834cuda3std3__45__cpo4cendE
	.align		8
        /*0038*/ 	.dword	_ZN39_INTERNAL_4d9382bd_4_k_cu_d596eef6_29834cuda3std3__441_GLOBAL__N__4d9382bd_4_k_cu_d596eef6_29836ignoreE
	.align		8
        /*0040*/ 	.dword	_ZN39_INTERNAL_4d9382bd_4_k_cu_d596eef6_29834cuda3std3__419piecewise_constructE
	.align		8
        /*0048*/ 	.dword	_ZN39_INTERNAL_4d9382bd_4_k_cu_d596eef6_29834cuda3std3__48in_placeE
	.align		8
        /*0050*/ 	.dword	_ZN39_INTERNAL_4d9382bd_4_k_cu_d596eef6_29834cuda3std6ranges3__45__cpo4swapE
	.align		8
        /*0058*/ 	.dword	_ZN39_INTERNAL_4d9382bd_4_k_cu_d596eef6_29834cuda3std6ranges3__45__cpo9iter_moveE
	.align		8
        /*0060*/ 	.dword	_ZN39_INTERNAL_4d9382bd_4_k_cu_d596eef6_29834cute7productE
	.align		8
        /*0068*/ 	.dword	_ZN39_INTERNAL_4d9382bd_4_k_cu_d596eef6_29834cute1_E
	.align		8
        /*0070*/ 	.dword	$str$24
	.align		8
        /*0078*/ 	.dword	$str$25


//--------------------- .text._ZN7cutlass13device_kernelINS_4gemm6kernel13GemmUniversalIN4cute5tupleIJiiiiEEENS1_10collective13CollectiveMmaINS1_39MainloopSm90TmaGmmaRmemAWarpSpecializedILi5ENS5_IJNS4_1CILi1EEESB_SB_EEENS1_32KernelTmaWarpSpecializedPingpongEEENS5_IJNSA_ILi64EEENSA_ILi256EEENSA_ILi32EEEEEEfNS5_IJlSB_lEEEfNS5_IJSB_llEEENS4_8TiledMMAINS4_8MMA_AtomIJNS4_4SM904GMMA30MMA_64x256x8_F32TF32TF32_RS_TNILNSO_7ScaleInE1ELSQ_1EEEEEENS4_6LayoutISC_NS5_IJNSA_ILi0EEESU_SU_EEEEENS5_IJNS4_10UnderscoreESX_SX_EEEEENS4_13SM90_TMA_LOADENS4_14ComposedLayoutINS4_7SwizzleILi3ELi4ELi3EEENS4_18smem_ptr_flag_bitsILi32EEENST_INS5_IJNSA_ILi8EEESH_EEENS5_IJSH_SB_EEEEEEEvNS4_8identityES10_NS11_INS12_ILi1ELi4ELi3EEES15_NST_INS5_IJS16_S16_EEENS5_IJSB_S16_EEEEEEENS4_9Copy_AtomIJNS4_39AutoVectorizingCopyWithAssumedAlignmentILi128EEEfEEES1B_EENS_8epilogue10collective6detail29Sm90TmaWarpSpecializedAdapterINS1N_15DefaultEpilogueINS_10tfloat32_tESJ_SJ_NS1M_6thread17LinearCombinationIS1R_Li1EffLNS1S_9ScaleType4KindE0ELNS_15FloatRoundStyleE2ES1R_EENS1_15EpilogueDefaultEEEEEvvEEEEvNT_6ParamsE --------------------------
	.section	.text._ZN7cutlass13device_kernelINS_4gemm6kernel13GemmUniversalIN4cute5tupleIJiiiiEEENS1_10collective13CollectiveMmaINS1_39MainloopSm90TmaGmmaRmemAWarpSpecializedILi5ENS5_IJNS4_1CILi1EEESB_SB_EEENS1_32KernelTmaWarpSpecializedPingpongEEENS5_IJNSA_ILi64EEENSA_ILi256EEENSA_ILi32EEEEEEfNS5_IJlSB_lEEEfNS5_IJSB_llEEENS4_8TiledMMAINS4_8MMA_AtomIJNS4_4SM904GMMA30MMA_64x256x8_F32TF32TF32_RS_TNILNSO_7ScaleInE1ELSQ_1EEEEEENS4_6LayoutISC_NS5_IJNSA_ILi0EEESU_SU_EEEEENS5_IJNS4_10UnderscoreESX_SX_EEEEENS4_13SM90_TMA_LOADENS4_14ComposedLayoutINS4_7SwizzleILi3ELi4ELi3EEENS4_18smem_ptr_flag_bitsILi32EEENST_INS5_IJNSA_ILi8EEESH_EEENS5_IJSH_SB_EEEEEEEvNS4_8identityES10_NS11_INS12_ILi1ELi4ELi3EEES15_NST_INS5_IJS16_S16_EEENS5_IJSB_S16_EEEEEEENS4_9Copy_AtomIJNS4_39AutoVectorizingCopyWithAssumedAlignmentILi128EEEfEEES1B_EENS_8epilogue10collective6detail29Sm90TmaWarpSpecializedAdapterINS1N_15DefaultEpilogueINS_10tfloat32_tESJ_SJ_NS1M_6thread17LinearCombinationIS1R_Li1EffLNS1S_9ScaleType4KindE0ELNS_15FloatRoundStyleE2ES1R_EENS1_15EpilogueDefaultEEEEEvvEEEEvNT_6ParamsE,"ax",@progbits
	.align	128
.text._ZN7cutlass13device_kernelINS_4gemm6kernel13GemmUniversalIN4cute5tupleIJiiiiEEENS1_10collective13CollectiveMmaINS1_39MainloopSm90TmaGmmaRmemAWarpSpecializedILi5ENS5_IJNS4_1CILi1EEESB_SB_EEENS1_32KernelTmaWarpSpecializedPingpongEEENS5_IJNSA_ILi64EEENSA_ILi256EEENSA_ILi32EEEEEEfNS5_IJlSB_lEEEfNS5_IJSB_llEEENS4_8TiledMMAINS4_8MMA_AtomIJNS4_4SM904GMMA30MMA_64x256x8_F32TF32TF32_RS_TNILNSO_7ScaleInE1ELSQ_1EEEEEENS4_6LayoutISC_NS5_IJNSA_ILi0EEESU_SU_EEEEENS5_IJNS4_10UnderscoreESX_SX_EEEEENS4_13SM90_TMA_LOADENS4_14ComposedLayoutINS4_7SwizzleILi3ELi4ELi3EEENS4_18smem_ptr_flag_bitsILi32EEENST_INS5_IJNSA_ILi8EEESH_EEENS5_IJSH_SB_EEEEEEEvNS4_8identityES10_NS11_INS12_ILi1ELi4ELi3EEES15_NST_INS5_IJS16_S16_EEENS5_IJSB_S16_EEEEEEENS4_9Copy_AtomIJNS4_39AutoVectorizingCopyWithAssumedAlignmentILi128EEEfEEES1B_EENS_8epilogue10collective6detail29Sm90TmaWarpSpecializedAdapterINS1N_15DefaultEpilogueINS_10tfloat32_tESJ_SJ_NS1M_6thread17LinearCombinationIS1R_Li1EffLNS1S_9ScaleType4KindE0ELNS_15FloatRoundStyleE2ES1R_EENS1_15EpilogueDefaultEEEEEvvEEEEvNT_6ParamsE:
        .type           _ZN7cutlass13device_kernelINS_4gemm6kernel13GemmUniversalIN4cute5tupleIJiiiiEEENS1_10collective13CollectiveMmaINS1_39MainloopSm90TmaGmmaRmemAWarpSpecializedILi5ENS5_IJNS4_1CILi1EEESB_SB_EEENS1_32KernelTmaWarpSpecializedPingpongEEENS5_IJNSA_ILi64EEENSA_ILi256EEENSA_ILi32EEEEEEfNS5_IJlSB_lEEEfNS5_IJSB_llEEENS4_8TiledMMAINS4_8MMA_AtomIJNS4_4SM904GMMA30MMA_64x256x8_F32TF32TF32_RS_TNILNSO_7ScaleInE1ELSQ_1EEEEEENS4_6LayoutISC_NS5_IJNSA_ILi0EEESU_SU_EEEEENS5_IJNS4_10UnderscoreESX_SX_EEEEENS4_13SM90_TMA_LOADENS4_14ComposedLayoutINS4_7SwizzleILi3ELi4ELi3EEENS4_18smem_ptr_flag_bitsILi32EEENST_INS5_IJNSA_ILi8EEESH_EEENS5_IJSH_SB_EEEEEEEvNS4_8identityES10_NS11_INS12_ILi1ELi4ELi3EEES15_NST_INS5_IJS16_S16_EEENS5_IJSB_S16_EEEEEEENS4_9Copy_AtomIJNS4_39AutoVectorizingCopyWithAssumedAlignmentILi128EEEfEEES1B_EENS_8epilogue10collective6detail29Sm90TmaWarpSpecializedAdapterINS1N_15DefaultEpilogueINS_10tfloat32_tESJ_SJ_NS1M_6thread17LinearCombinationIS1R_Li1EffLNS1S_9ScaleType4KindE0ELNS_15FloatRoundStyleE2ES1R_EENS1_15EpilogueDefaultEEEEEvvEEEEvNT_6ParamsE,@function
        .size           _ZN7cutlass13device_kernelINS_4gemm6kernel13GemmUniversalIN4cute5tupleIJiiiiEEENS1_10collective13CollectiveMmaINS1_39MainloopSm90TmaGmmaRmemAWarpSpecializedILi5ENS5_IJNS4_1CILi1EEESB_SB_EEENS1_32KernelTmaWarpSpecializedPingpongEEENS5_IJNSA_ILi64EEENSA_ILi256EEENSA_ILi32EEEEEEfNS5_IJlSB_lEEEfNS5_IJSB_llEEENS4_8TiledMMAINS4_8MMA_AtomIJNS4_4SM904GMMA30MMA_64x256x8_F32TF32TF32_RS_TNILNSO_7ScaleInE1ELSQ_1EEEEEENS4_6LayoutISC_NS5_IJNSA_ILi0EEESU_SU_EEEEENS5_IJNS4_10UnderscoreESX_SX_EEEEENS4_13SM90_TMA_LOADENS4_14ComposedLayoutINS4_7SwizzleILi3ELi4ELi3EEENS4_18smem_ptr_flag_bitsILi32EEENST_INS5_IJNSA_ILi8EEESH_EEENS5_IJSH_SB_EEEEEEEvNS4_8identityES10_NS11_INS12_ILi1ELi4ELi3EEES15_NST_INS5_IJS16_S16_EEENS5_IJSB_S16_EEEEEEENS4_9Copy_AtomIJNS4_39AutoVectorizingCopyWithAssumedAlignmentILi128EEEfEEES1B_EENS_8epilogue10collective6detail29Sm90TmaWarpSpecializedAdapterINS1N_15DefaultEpilogueINS_10tfloat32_tESJ_SJ_NS1M_6thread17LinearCombinationIS1R_Li1EffLNS1S_9ScaleType4KindE0ELNS_15FloatRoundStyleE2ES1R_EENS1_15EpilogueDefaultEEEEEvvEEEEvNT_6ParamsE,(.L_x_342 - _ZN7cutlass13device_kernelINS_4gemm6kernel13GemmUniversalIN4cute5tupleIJiiiiEEENS1_10collective13CollectiveMmaINS1_39MainloopSm90TmaGmmaRmemAWarpSpecializedILi5ENS5_IJNS4_1CILi1EEESB_SB_EEENS1_32KernelTmaWarpSpecializedPingpongEEENS5_IJNSA_ILi64EEENSA_ILi256EEENSA_ILi32EEEEEEfNS5_IJlSB_lEEEfNS5_IJSB_llEEENS4_8TiledMMAINS4_8MMA_AtomIJNS4_4SM904GMMA30MMA_64x256x8_F32TF32TF32_RS_TNILNSO_7ScaleInE1ELSQ_1EEEEEENS4_6LayoutISC_NS5_IJNSA_ILi0EEESU_SU_EEEEENS5_IJNS4_10UnderscoreESX_SX_EEEEENS4_13SM90_TMA_LOADENS4_14ComposedLayoutINS4_7SwizzleILi3ELi4ELi3EEENS4_18smem_ptr_flag_bitsILi32EEENST_INS5_IJNSA_ILi8EEESH_EEENS5_IJSH_SB_EEEEEEEvNS4_8identityES10_NS11_INS12_ILi1ELi4ELi3EEES15_NST_INS5_IJS16_S16_EEENS5_IJSB_S16_EEEEEEENS4_9Copy_AtomIJNS4_39AutoVectorizingCopyWithAssumedAlignmentILi128EEEfEEES1B_EENS_8epilogue10collective6detail29Sm90TmaWarpSpecializedAdapterINS1N_15DefaultEpilogueINS_10tfloat32_tESJ_SJ_NS1M_6thread17LinearCombinationIS1R_Li1EffLNS1S_9ScaleType4KindE0ELNS_15FloatRoundStyleE2ES1R_EENS1_15EpilogueDefaultEEEEEvvEEEEvNT_6ParamsE)
        .other          _ZN7cutlass13device_kernelINS_4gemm6kernel13GemmUniversalIN4cute5tupleIJiiiiEEENS1_10collective13CollectiveMmaINS1_39MainloopSm90TmaGmmaRmemAWarpSpecializedILi5ENS5_IJNS4_1CILi1EEESB_SB_EEENS1_32KernelTmaWarpSpecializedPingpongEEENS5_IJNSA_ILi64EEENSA_ILi256EEENSA_ILi32EEEEEEfNS5_IJlSB_lEEEfNS5_IJSB_llEEENS4_8TiledMMAINS4_8MMA_AtomIJNS4_4SM904GMMA30MMA_64x256x8_F32TF32TF32_RS_TNILNSO_7ScaleInE1ELSQ_1EEEEEENS4_6LayoutISC_NS5_IJNSA_ILi0EEESU_SU_EEEEENS5_IJNS4_10UnderscoreESX_SX_EEEEENS4_13SM90_TMA_LOADENS4_14ComposedLayoutINS4_7SwizzleILi3ELi4ELi3EEENS4_18smem_ptr_flag_bitsILi32EEENST_INS5_IJNSA_ILi8EEESH_EEENS5_IJSH_SB_EEEEEEEvNS4_8identityES10_NS11_INS12_ILi1ELi4ELi3EEES15_NST_INS5_IJS16_S16_EEENS5_IJSB_S16_EEEEEEENS4_9Copy_AtomIJNS4_39AutoVectorizingCopyWithAssumedAlignmentILi128EEEfEEES1B_EENS_8epilogue10collective6detail29Sm90TmaWarpSpecializedAdapterINS1N_15DefaultEpilogueINS_10tfloat32_tESJ_SJ_NS1M_6thread17LinearCombinationIS1R_Li1EffLNS1S_9ScaleType4KindE0ELNS_15FloatRoundStyleE2ES1R_EENS1_15EpilogueDefaultEEEEEvvEEEEvNT_6ParamsE,@"STO_CUDA_ENTRY STV_DEFAULT"
_ZN7cutlass13device_kernelINS_4gemm6kernel13GemmUniversalIN4cute5tupleIJiiiiEEENS1_10collective13CollectiveMmaINS1_39MainloopSm90TmaGmmaRmemAWarpSpecializedILi5ENS5_IJNS4_1CILi1EEESB_SB_EEENS1_32KernelTmaWarpSpecializedPingpongEEENS5_IJNSA_ILi64EEENSA_ILi256EEENSA_ILi32EEEEEEfNS5_IJlSB_lEEEfNS5_IJSB_llEEENS4_8TiledMMAINS4_8MMA_AtomIJNS4_4SM904GMMA30MMA_64x256x8_F32TF32TF32_RS_TNILNSO_7ScaleInE1ELSQ_1EEEEEENS4_6LayoutISC_NS5_IJNSA_ILi0EEESU_SU_EEEEENS5_IJNS4_10UnderscoreESX_SX_EEEEENS4_13SM90_TMA_LOADENS4_14ComposedLayoutINS4_7SwizzleILi3ELi4ELi3EEENS4_18smem_ptr_flag_bitsILi32EEENST_INS5_IJNSA_ILi8EEESH_EEENS5_IJSH_SB_EEEEEEEvNS4_8identityES10_NS11_INS12_ILi1ELi4ELi3EEES15_NST_INS5_IJS16_S16_EEENS5_IJSB_S16_EEEEEEENS4_9Copy_AtomIJNS4_39AutoVectorizingCopyWithAssumedAlignmentILi128EEEfEEES1B_EENS_8epilogue10collective6detail29Sm90TmaWarpSpecializedAdapterINS1N_15DefaultEpilogueINS_10tfloat32_tESJ_SJ_NS1M_6thread17LinearCombinationIS1R_Li1EffLNS1S_9ScaleType4KindE0ELNS_15FloatRoundStyleE2ES1R_EENS1_15EpilogueDefaultEEEEEvvEEEEvNT_6ParamsE:
[----:B------:R-:W0:Y:S01]  /*0000*/  LDC R1, c[0x0][0x28] ;  /* 0x00000a00ff017b82 */ /* 0x000e220000000800 */
[----:B------:R-:W1:Y:S01]  /*0010*/  S2R R0, SR_TID.X ;  /* 0x0000000000007919 */ /* 0x000e620000002100 */
[----:B------:R-:W-:Y:S01]  /*0020*/  ELECT P0, URZ, PT ;  /* 0x00000000003f782f */ /* 0x000fe20003800000 */
[----:B------:R-:W-:Y:S01]  /*0030*/  BSSY B0, `(.L_x_0) ;  /* 0x0000014000007945 */ /* 0x000fe20003800000 */
[----:B-1----:R-:W-:-:S05]  /*0040*/  SHF.R.U32.HI R2, RZ, 0x5, R0 ;  /* 0x00000005ff027819 */ /* 0x002fca0000011600 */
[----:B------:R-:W1:Y:S02]  /*0050*/  SHFL.IDX PT, R3, R2, RZ, 0x1f ;  /* 0x00001fff02037589 */ /* 0x000e6400000e0000 */
[----:B-1----:R-:W-:Y:S02]  /*0060*/  R2UR UR4, R3 ;  /* 0x00000000030472ca */ /* 0x002fe400000e0000 */
[----:B------:R-:W-:-:S05]  /*0070*/  SHF.R.U32.HI R3, RZ, 0x7, R0 ;  /* 0x00000007ff037819 */ /* 0x000fca0000011600 */
[----:B------:R1:W2:Y:S06]  /*0080*/  SHFL.IDX PT, R4, R3, RZ, 0x1f ;  /* 0x00001fff03047589 */ /* 0x0002ac00000e0000 */
[----:B------:R-:W-:Y:S02]  /*0090*/  USHF.R.S32.HI UR5, URZ, 0x1f, UR4 ;  /* 0x0000001f3f057899 */ /* 0x000fe40008011404 */
[----:B------:R-:W-:Y:S02]  /*00a0*/  ISETP.NE.OR P0, PT, RZ, UR4, !P0 ;  /* 0x00000004ff007c0c */ /* 0x000fe4000c705670 */
[----:B------:R-:W-:-:S04]  /*00b0*/  ULEA.HI UR5, UR5, UR4, URZ, 0x2 ;  /* 0x0000000405057291 */ /* 0x000fc8000f8f103f */
[----:B------:R-:W-:-:S04]  /*00c0*/  ULOP3.LUT UR5, UR5, 0xfffffffc, URZ, 0xc0, !UPT ;  /* 0xfffffffc05057892 */ /* 0x000fc8000f8ec03f */
[----:B------:R-:W-:-:S03]  /*00d0*/  UIADD3 UR4, UR4, -UR5, URZ ;  /* 0x8000000504047290 */ /* 0x000fc6000fffe03f */
[----:B01----:R-:W-:Y:S09]  /*00e0*/  @P0 BRA `(.L_x_1) ;  /* 0x0000000000200947 */ /* 0x003ff20003800000 */
[----:B------:R-:W-:Y:S02]  /*00f0*/  ULDC.64 UR6, c[0x0][0x198] ;  /* 0x0000660000067ab9 */ /* 0x000fe40000000a00 */
[----:B------:R-:W-:Y:S02]  /*0100*/  UIADD3 UR8, UP0, UR6, 0xf0, URZ ;  /* 0x000000f006087890 */ /* 0x000fe4000ff1e03f */
[----:B------:R-:W-:Y:S02]  /*0110*/  UIADD3 UR6, UP1, UR6, 0x1f0, URZ ;  /* 0x000001f006067890 */ /* 0x000fe4000ff3e03f */
[----:B------:R-:W-:Y:S02]  /*0120*/  UIADD3.X UR9, URZ, UR7, URZ, UP0, !UPT ;  /* 0x000000073f097290 */ /* 0x000fe400087fe43f */
[----:B------:R-:W-:-:S07]  /*0130*/  UIADD3.X UR7, URZ, UR7, URZ, UP1, !UPT ;  /* 0x000000073f077290 */ /* 0x000fce0008ffe43f */
[----:B------:R0:W-:Y:S02]  /*0140*/  UTMACCTL.PF [UR8] ;  /* 0x00000000080079b9 */ /* 0x0001e40008040000 */
[----:B------:R0:W-:Y:S02]  /*0150*/  UTMACCTL.PF [UR6] ;  /* 0x00000000060079b9 */ /* 0x0001e40008040000 */
[----:B0-----:R-:W-:Y:S01]  /*0160*/  NOP ;  /* 0x0000000000007918 */ /* 0x001fe20000000000 */
.L_x_1:
[----:B------:R-:W-:Y:S05]  /*0170*/  BSYNC B0 ;  /* 0x0000000000007941 */ /* 0x000fea0003800000 */
.L_x_0:
[----:B------:R-:W0:Y:S01]  /*0180*/  SHFL.IDX PT, R5, R2, RZ, 0x1f ;  /* 0x00001fff02057589 */ /* 0x000e2200000e0000 */
[----:B--2---:R-:W-:Y:S01]  /*0190*/  R2UR UR13, R4 ;  /* 0x00000000040d72ca */ /* 0x004fe200000e0000 */
[----:B------:R-:W-:-:S04]  /*01a0*/  UISETP.NE.AND UP0, UPT, UR4, 0x3, UPT ;  /* 0x000000030400788c */ /* 0x000fc8000bf05270 */
[----:B------:R-:W-:-:S08]  /*01b0*/  UISETP.EQ.OR UP0, UPT, UR4, URZ, !UP0 ;  /* 0x0000003f0400728c */ /* 0x000fd0000c702670 */
[----:B------:R-:W-:Y:S02]  /*01c0*/  UIADD3 UR12, UR13, -0x1, URZ ;  /* 0xffffffff0d0c7890 */ /* 0x000fe4000fffe03f */
[----:B------:R-:W-:Y:S02]  /*01d0*/  UISETP.EQ.AND UP0, UPT, UR13, URZ, UP0 ;  /* 0x0000003f0d00728c */ /* 0x000fe40008702270 */
[----:B------:R-:W-:Y:S02]  /*01e0*/  UISETP.GE.U32.AND UP1, UPT, UR12, 0x2, UPT ;  /* 0x000000020c00788c */ /* 0x000fe4000bf26070 */
[----:B------:R-:W-:Y:S01]  /*01f0*/  USEL UR49, URZ, 0x1, !UP0 ;  /* 0x000000013f317887 */ /* 0x000fe2000c000000 */
[----:B0-----:R-:W-:-:S03]  /*0200*/  ISETP.NE.AND P0, PT, R5, RZ, PT ;  /* 0x000000ff0500720c */ /* 0x001fc60003f05270 */
[----:B------:R-:W-:-:S10]  /*0210*/  USEL UR49, UR49, 0x2, UP1 ;  /* 0x0000000231317887 */ /* 0x000fd40008800000 */
[----:B------:R-:W-:Y:S05]  /*0220*/  @P0 BRA `(.L_x_2) ;  /* 0x0000000000600947 */ /* 0x000fea0003800000 */
[----:B------:R-:W0:Y:S01]  /*0230*/  S2UR UR6, SR_CgaCtaId ;  /* 0x00000000000679c3 */ /* 0x000e220000008800 */
[----:B------:R-:W-:Y:S01]  /*0240*/  UMOV UR5, 0x400 ;  /* 0x0000040000057882 */ /* 0x000fe20000000000 */
[----:B------:R-:W-:Y:S01]  /*0250*/  UMOV UR7, 0x1 ;  /* 0x0000000100077882 */ /* 0x000fe20000000000 */
[----:B------:R-:W-:Y:S01]  /*0260*/  UMOV UR8, 0x80 ;  /* 0x0000008000087882 */ /* 0x000fe20000000000 */
[----:B------:R-:W-:Y:S01]  /*0270*/  ELECT P0, URZ, PT ;  /* 0x00000000003f782f */ /* 0x000fe20003800000 */
[----:B------:R-:W-:-:S04]  /*0280*/  UIADD3 UR8, -UR8, 0x100000, URZ ;  /* 0x0010000008087890 */ /* 0x000fc8000fffe13f */
[----:B------:R-:W-:Y:S02]  /*0290*/  USHF.L.U32 UR9, UR8, 0xb, URZ ;  /* 0x0000000b08097899 */ /* 0x000fe4000800063f */
[----:B------:R-:W-:Y:S02]  /*02a0*/  USHF.L.U32 UR8, UR8, 0x1, URZ ;  /* 0x0000000108087899 */ /* 0x000fe4000800063f */
[----:B0-----:R-:W-:Y:S02]  /*02b0*/  ULEA UR5, UR6, UR5, 0x18 ;  /* 0x0000000506057291 */ /* 0x001fe4000f8ec03f */
[----:B------:R-:W-:-:S04]  /*02c0*/  UIADD3 UR6, -UR7, 0x100000, URZ ;  /* 0x0010000007067890 */ /* 0x000fc8000fffe13f */
[----:B------:R-:W-:Y:S02]  /*02d0*/  USHF.L.U32 UR7, UR6, 0xb, URZ ;  /* 0x0000000b06077899 */ /* 0x000fe4000800063f */
[----:B------:R-:W-:Y:S01]  /*02e0*/  USHF.L.U32 UR6, UR6, 0x1, URZ ;  /* 0x0000000106067899 */ /* 0x000fe2000800063f */
[----:B------:R-:W0:Y:S11]  /*02f0*/  FENCE.VIEW.ASYNC.S ;  /* 0x00000000000073c6 */ /* 0x000e360000000000 */
[----:B0-----:R0:W1:Y:S01]  /*0300*/  SYNCS.EXCH.64 URZ, [UR5], UR6 ;  /* 0x00000006053f75b2 */ /* 0x0010620008000100 */
[----:B------:R0:W2:Y:S01]  /*0310*/  SYNCS.EXCH.64 URZ, [UR5+0x28], UR8 ;  /* 0x00002808053f75b2 */ /* 0x0000a20008000100 */
[----:B------:R0:W3:Y:S01]  /*0320*/  SYNCS.EXCH.64 URZ, [UR5+0x8], UR6 ;  /* 0x00000806053f75b2 */ /* 0x0000e20008000100 */
[----:B------:R0:W4:Y:S01]  /*0330*/  SYNCS.EXCH.64 URZ, [UR5+0x30], UR8 ;  /* 0x00003008053f75b2 */ /* 0x0001220008000100 */
[----:B------:R0:W0:Y:S01]  /*0340*/  SYNCS.EXCH.64 URZ, [UR5+0x10], UR6 ;  /* 0x00001006053f75b2 */ /* 0x0000220008000100 */
[----:B------:R0:W0:Y:S01]  /*0350*/  SYNCS.EXCH.64 URZ, [UR5+0x38], UR8 ;  /* 0x00003808053f75b2 */ /* 0x0000220008000100 */
[----:B------:R0:W0:Y:S01]  /*0360*/  SYNCS.EXCH.64 URZ, [UR5+0x18], UR6 ;  /* 0x00001806053f75b2 */ /* 0x0000220008000100 */
[----:B------:R0:W0:Y:S01]  /*0370*/  SYNCS.EXCH.64 URZ, [UR5+0x40], UR8 ;  /* 0x00004008053f75b2 */ /* 0x0000220008000100 */
[----:B------:R0:W0:Y:S01]  /*0380*/  SYNCS.EXCH.64 URZ, [UR5+0x20], UR6 ;  /* 0x00002006053f75b2 */ /* 0x0000220008000100 */
[----:B------:R0:W0:Y:S01]  /*0390*/  SYNCS.EXCH.64 URZ, [UR5+0x48], UR8 ;  /* 0x00004808053f75b2 */ /* 0x0000220008000100 */
[----:B------:R-:W-:Y:S01]  /*03a0*/  NOP ;  /* 0x0000000000007918 */ /* 0x000fe20000000000 */
.L_x_2:
[----:B------:R-:W5:Y:S01]  /*03b0*/  SHFL.IDX PT, R5, R2, RZ, 0x1f ;  /* 0x00001fff02057589 */ /* 0x000f6200000e0000 */
[----:B------:R-:W-:Y:S01]  /*03c0*/  ELECT P0, URZ, PT ;  /* 0x00000000003f782f */ /* 0x000fe20003800000 */
[----:B------:R-:W-:Y:S01]  /*03d0*/  NOP ;  /* 0x0000000000007918 */ /* 0x000fe20000000000 */
[----:B------:R-:W-:Y:S01]  /*03e0*/  ELECT P1, URZ, PT ;  /* 0x00000000003f782f */ /* 0x000fe20003820000 */
[----:B------:R-:W1:Y:S01]  /*03f0*/  SHFL.IDX PT, R4, R2, RZ, 0x1f ;  /* 0x00001fff02047589 */ /* 0x000e6200000e0000 */
[----:B0-----:R-:W-:Y:S01]  /*0400*/  UMOV UR6, 0x20 ;  /* 0x0000002000067882 */ /* 0x001fe20000000000 */
[----:B------:R-:W-:Y:S01]  /*0410*/  UMOV UR9, 0x80 ;  /* 0x0000008000097882 */ /* 0x000fe20000000000 */
[----:B------:R-:W-:Y:S01]  /*0420*/  NOP ;  /* 0x0000000000007918 */ /* 0x000fe20000000000 */
[----:B------:R0:W2:Y:S01]  /*0430*/  SHFL.IDX PT, R2, R3, RZ, 0x1f ;  /* 0x00001fff03027589 */ /* 0x0000a200000e0000 */
[----:B------:R-:W-:Y:S01]  /*0440*/  ULDC.64 UR54, c[0x0][0x208] ;  /* 0x0000820000367ab9 */ /* 0x000fe20000000a00 */
[----:B0-----:R-:W-:-:S04]  /*0450*/  SHF.R.S32.HI R3, RZ, 0x1f, R0 ;  /* 0x0000001fff037819 */ /* 0x001fc80000011400 */
[----:B------:R-:W-:Y:S02]  /*0460*/  LEA.HI R3, R3, R0, RZ, 0x7 ;  /* 0x0000000003037211 */ /* 0x000fe400078f38ff */
[----:B-----5:R-:W-:Y:S02]  /*0470*/  ISETP.NE.OR P0, PT, R5, RZ, !P0 ;  /* 0x000000ff0500720c */ /* 0x020fe40004705670 */
[----:B------:R-:W-:Y:S02]  /*0480*/  LOP3.LUT R3, R3, 0xffffff80, RZ, 0xc0, !PT ;  /* 0xffffff8003037812 */ /* 0x000fe400078ec0ff */
[----:B-1----:R-:W-:-:S03]  /*0490*/  ISETP.NE.OR P1, PT, R4, RZ, !P1 ;  /* 0x000000ff0400720c */ /* 0x002fc60004f25670 */
[----:B------:R-:W-:-:S06]  /*04a0*/  IMAD.IADD R24, R0, 0x1, -R3 ;  /* 0x0000000100187824 */ /* 0x000fcc00078e0a03 */
[----:B------:R-:W-:-:S04]  /*04b0*/  VOTEU.ALL UP0, P0 ;  /* 0x00000000003f7886 */ /* 0x000fc80000000000 */
[----:B------:R-:W-:Y:S01]  /*04c0*/  VOTEU.ALL UP1, P1 ;  /* 0x00000000003f7886 */ /* 0x000fe20000820000 */
[----:B------:R-:W0:Y:S01]  /*04d0*/  @!UP0 S2UR UR8, SR_CgaCtaId ;  /* 0x00000000000889c3 */ /* 0x000e220000008800 */
[----:B------:R-:W-:Y:S01]  /*04e0*/  @!UP0 UMOV UR5, 0x400 ;  /* 0x0000040000058882 */ /* 0x000fe20000000000 */
[----:B------:R-:W-:-:S04]  /*04f0*/  @!UP0 UIADD3 UR6, -UR6, 0x100000, URZ ;  /* 0x0010000006068890 */ /* 0x000fc8000fffe13f */
[----:B------:R-:W-:Y:S02]  /*0500*/  @!UP0 USHF.L.U32 UR7, UR6, 0xb, URZ ;  /* 0x0000000b06078899 */ /* 0x000fe4000800063f */
[----:B------:R-:W-:Y:S01]  /*0510*/  @!UP0 USHF.L.U32 UR6, UR6, 0x1, URZ ;  /* 0x0000000106068899 */ /* 0x000fe2000800063f */
[----:B------:R-:W-:Y:S01]  /*0520*/  @!UP1 UMOV UR10, 0x400 ;  /* 0x00000400000a9882 */ /* 0x000fe20000000000 */
[----:B------:R-:W-:Y:S01]  /*0530*/  VOTEU.ALL UP2, P1 ;  /* 0x00000000003f7886 */ /* 0x000fe20000840000 */
[----:B------:R-:W-:Y:S01]  /*0540*/  VOTEU.ALL UP3, P1 ;  /* 0x00000000003f7886 */ /* 0x000fe20000860000 */
[----:B------:R-:W-:Y:S01]  /*0550*/  VOTEU.ALL UP4, P1 ;  /* 0x00000000003f7886 */ /* 0x000fe20000880000 */
[----:B------:R-:W1:Y:S01]  /*0560*/  @!UP1 S2UR UR11, SR_CgaCtaId ;  /* 0x00000000000b99c3 */ /* 0x000e620000008800 */
[----:B------:R-:W-:Y:S01]  /*0570*/  VOTEU.ALL UP5, P1 ;  /* 0x00000000003f7886 */ /* 0x000fe200008a0000 */
[----:B------:R-:W-:Y:S01]  /*0580*/  ISETP.NE.AND P1, PT, RZ, UR13, PT ;  /* 0x0000000dff007c0c */ /* 0x000fe2000bf25270 */
[----:B0-----:R-:W-:-:S02]  /*0590*/  @!UP0 ULEA UR5, UR8, UR5, 0x18 ;  /* 0x0000000508058291 */ /* 0x001fc4000f8ec03f */
[----:B------:R-:W-:-:S04]  /*05a0*/  @!UP1 UIADD3 UR8, -UR9, 0x100000, URZ ;  /* 0x0010000009089890 */ /* 0x000fc8000fffe13f */
[----:B------:R-:W-:Y:S02]  /*05b0*/  @!UP1 USHF.L.U32 UR9, UR8, 0xb, URZ ;  /* 0x0000000b08099899 */ /* 0x000fe4000800063f */
[----:B------:R-:W-:Y:S01]  /*05c0*/  @!UP1 USHF.L.U32 UR8, UR8, 0x1, URZ ;  /* 0x0000000108089899 */ /* 0x000fe2000800063f */
[----:B------:R-:W-:Y:S01]  /*05d0*/  VOTEU.ALL UP0, P0 ;  /* 0x00000000003f7886 */ /* 0x000fe20000000000 */
[----:B-1----:R-:W-:Y:S01]  /*05e0*/  @!UP1 ULEA UR10, UR11, UR10, 0x18 ;  /* 0x0000000a0b0a9291 */ /* 0x002fe2000f8ec03f */
[----:B------:R-:W-:Y:S01]  /*05f0*/  VOTEU.ALL UP1, P0 ;  /* 0x00000000003f7886 */ /* 0x000fe20000020000 */
[----:B------:R-:W0:Y:S02]  /*0600*/  FENCE.VIEW.ASYNC.S ;  /* 0x00000000000073c6 */ /* 0x000e240000000000 */
[----:B0-----:R-:W3:Y:S02]  /*0610*/  @!UP0 SYNCS.EXCH.64 URZ, [UR5+0x80], UR6 ;  /* 0x00008006053f85b2 */ /* 0x001ee40008000100 */
[----:B------:R0:W3:Y:S01]  /*0620*/  @!UP1 SYNCS.EXCH.64 URZ, [UR5+0x88], UR6 ;  /* 0x00008806053f95b2 */ /* 0x0000e20008000100 */
[----:B------:R-:W-:Y:S01]  /*0630*/  NOP ;  /* 0x0000000000007918 */ /* 0x000fe20000000000 */
[----:B0-----:R-:W-:Y:S01]  /*0640*/  ULDC.64 UR6, c[0x0][0x598] ;  /* 0x0001660000067ab9 */ /* 0x001fe20000000a00 */
[----:B--2---:R-:W-:-:S02]  /*0650*/  R2UR UR5, R2 ;  /* 0x00000000020572ca */ /* 0x004fc400000e0000 */
[----:B------:R-:W-:Y:S01]  /*0660*/  ISETP.NE.U32.AND P0, PT, RZ, UR6, PT ;  /* 0x00000006ff007c0c */ /* 0x000fe2000bf05070 */
[----:B------:R0:W3:Y:S03]  /*0670*/  @!UP2 SYNCS.EXCH.64 URZ, [UR10+0x60], UR8 ;  /* 0x000060080a3fa5b2 */ /* 0x0000e60008000100 */
[----:B------:R-:W-:Y:S01]  /*0680*/  ISETP.NE.AND.EX P0, PT, RZ, UR7, PT, P0 ;  /* 0x00000007ff007c0c */ /* 0x000fe2000bf05300 */
[----:B------:R0:W3:Y:S01]  /*0690*/  @!UP3 SYNCS.EXCH.64 URZ, [UR10+0x68], UR8 ;  /* 0x000068080a3fb5b2 */ /* 0x0000e20008000100 */
[----:B------:R0:W3:Y:S01]  /*06a0*/  @!UP4 SYNCS.EXCH.64 URZ, [UR10+0x70], UR8 ;  /* 0x000070080a3fc5b2 */ /* 0x0000e20008000100 */
[----:B------:R0:W3:Y:S01]  /*06b0*/  @!UP5 SYNCS.EXCH.64 URZ, [UR10+0x78], UR8 ;  /* 0x000078080a3fd5b2 */ /* 0x0000e20008000100 */
[----:B------:R-:W-:Y:S01]  /*06c0*/  NOP ;  /* 0x0000000000007918 */ /* 0x000fe20000000000 */
[----:B---34-:R-:W-:Y:S08]  /*06d0*/  BAR.SYNC.DEFER_BLOCKING 0x0 ;  /* 0x0000000000007b1d */ /* 0x018ff00000010000 */
[----:B0-----:R-:W-:Y:S05]  /*06e0*/  @!P0 BRA `(.L_x_3) ;  /* 0x00000000001c8947 */ /* 0x001fea0003800000 */
[----:B------:R-:W0:Y:S02]  /*06f0*/  LDC.64 R2, c[0x0][0x598] ;  /* 0x00016600ff027b82 */ /* 0x000e240000000a00 */
[----:B0-----:R-:W2:Y:S02]  /*0700*/  LDG.E.64 R2, desc[UR54][R2.64] ;  /* 0x0000003602027981 */ /* 0x001ea4000c1e1b00 */
[----:B--2---:R-:W-:-:S04]  /*0710*/  ISETP.NE.U32.AND P0, PT, R2, RZ, PT ;  /* 0x000000ff0200720c */ /* 0x004fc80003f05070 */
[----:B------:R-:W-:-:S13]  /*0720*/  ISETP.NE.AND.EX P0, PT, R3, RZ, PT, P0 ;  /* 0x000000ff0300720c */ /* 0x000fda0003f05300 */
[----:B------:R-:W-:Y:S05]  /*0730*/  @!P0 BRA `(.L_x_3) ;  /* 0x0000000000088947 */ /* 0x000fea0003800000 */
[----:B------:R1:W5:Y:S01]  /*0740*/  LD.E R153, desc[UR54][R2.64] ;  /* 0x0000003602997980 */ /* 0x000362000c101900 */
[----:B------:R-:W-:Y:S05]  /*0750*/  BRA `(.L_x_4) ;  /* 0x0000000000247947 */ /* 0x000fea0003800000 */
.L_x_3:
[----:B------:R-:W-:Y:S02]  /*0760*/  ULDC.64 UR6, c[0x0][0x588] ;  /* 0x0001620000067ab9 */ /* 0x000fe40000000a00 */
[----:B------:R-:W-:-:S04]  /*0770*/  ISETP.NE.U32.AND P0, PT, RZ, UR6, PT ;  /* 0x00000006ff007c0c */ /* 0x000fc8000bf05070 */
[----:B------:R-:W-:-:S13]  /*0780*/  ISETP.NE.AND.EX P0, PT, RZ, UR7, PT, P0 ;  /* 0x00000007ff007c0c */ /* 0x000fda000bf05300 */
[----:B------:R-:W-:Y:S05]  /*0790*/  @!P0 BRA `(.L_x_5) ;  /* 0x00000000000c8947 */ /* 0x000fea0003800000 */
[----:B------:R-:W0:Y:S02]  /*07a0*/  LDC.64 R2, c[0x0][0x588] ;  /* 0x00016200ff027b82 */ /* 0x000e240000000a00 */
[----:B0-----:R0:W5:Y:S01]  /*07b0*/  LDG.E R153, desc[UR54][R2.64] ;  /* 0x0000003602997981 */ /* 0x001162000c1e1900 */
[----:B------:R-:W-:Y:S05]  /*07c0*/  BRA `(.L_x_4) ;  /* 0x0000000000087947 */ /* 0x000fea0003800000 */
.L_x_5:
[----:B------:R-:W-:Y:S02]  /*07d0*/  ULDC UR6, c[0x0][0x580] ;  /* 0x0001600000067ab9 */ /* 0x000fe40000000800 */
[----:B------:R-:W-:-:S07]  /*07e0*/  IMAD.U32 R153, RZ, RZ, UR6 ;  /* 0x00000006ff997e24 */ /* 0x000fce000f8e00ff */
.L_x_4:
[----:B------:R-:W-:Y:S02]  /*07f0*/  ULDC.64 UR6, c[0x0][0x5a0] ;  /* 0x0001680000067ab9 */ /* 0x000fe40000000a00 */
[----:B------:R-:W-:-:S04]  /*0800*/  ISETP.NE.U32.AND P0, PT, RZ, UR6, PT ;  /* 0x00000006ff007c0c */ /* 0x000fc8000bf05070 */
[----:B------:R-:W-:-:S13]  /*0810*/  ISETP.NE.AND.EX P0, PT, RZ, UR7, PT, P0 ;  /* 0x00000007ff007c0c */ /* 0x000fda000bf05300 */
[----:B------:R-:W-:Y:S05]  /*0820*/  @!P0 BRA `(.L_x_6) ;  /* 0x00000000001c8947 */ /* 0x000fea0003800000 */
[----:B01----:R-:W0:Y:S02]  /*0830*/  LDC.64 R2, c[0x0][0x5a0] ;  /* 0x00016800ff027b82 */ /* 0x003e240000000a00 */
[----:B0-----:R-:W2:Y:S02]  /*0840*/  LDG.E.64 R2, desc[UR54][R2.64] ;  /* 0x0000003602027981 */ /* 0x001ea4000c1e1b00 */
[----:B--2---:R-:W-:-:S04]  /*0850*/  ISETP.NE.U32.AND P0, PT, R2, RZ, PT ;  /* 0x000000ff0200720c */ /* 0x004fc80003f05070 */
[----:B------:R-:W-:-:S13]  /*0860*/  ISETP.NE.AND.EX P0, PT, R3, RZ, PT, P0 ;  /* 0x000000ff0300720c */ /* 0x000fda0003f05300 */
[----:B------:R-:W-:Y:S05]  /*0870*/  @!P0 BRA `(.L_x_6) ;  /* 0x0000000000088947 */ /* 0x000fea0003800000 */
[----:B------:R3:W5:Y:S01]  /*0880*/  LD.E R152, desc[UR54][R2.64] ;  /* 0x0000003602987980 */ /* 0x000762000c101900 */
[----:B------:R-:W-:Y:S05]  /*0890*/  BRA `(.L_x_7) ;  /* 0x0000000000247947 */ /* 0x000fea0003800000 */
.L_x_6:
[----:B------:R-:W-:Y:S02]  /*08a0*/  ULDC.64 UR6, c[0x0][0x590] ;  /* 0x0001640000067ab9 */ /* 0x000fe40000000a00 */
[----:B------:R-:W-:-:S04]  /*08b0*/  ISETP.NE.U32.AND P0, PT, RZ, UR6, PT ;  /* 0x00000006ff007c0c */ /* 0x000fc8000bf05070 */
[----:B------:R-:W-:-:S13]  /*08c0*/  ISETP.NE.AND.EX P0, PT, RZ, UR7, PT, P0 ;  /* 0x00000007ff007c0c */ /* 0x000fda000bf05300 */
[----:B------:R-:W-:Y:S05]  /*08d0*/  @!P0 BRA `(.L_x_8) ;  /* 0x00000000000c8947 */ /* 0x000fea0003800000 */
[----:B01----:R-:W0:Y:S02]  /*08e0*/  LDC.64 R2, c[0x0][0x590] ;  /* 0x00016400ff027b82 */ /* 0x003e240000000a00 */
[----:B0-----:R2:W5:Y:S01]  /*08f0*/  LDG.E R152, desc[UR54][R2.64] ;  /* 0x0000003602987981 */ /* 0x001562000c1e1900 */
[----:B------:R-:W-:Y:S05]  /*0900*/  BRA `(.L_x_7) ;  /* 0x0000000000087947 */ /* 0x000fea0003800000 */
.L_x_8:
[----:B------:R-:W-:Y:S02]  /*0910*/  ULDC UR6, c[0x0][0x584] ;  /* 0x0001610000067ab9 */ /* 0x000fe40000000800 */
[----:B------:R-:W-:-:S07]  /*0920*/  IMAD.U32 R152, RZ, RZ, UR6 ;  /* 0x00000006ff987e24 */ /* 0x000fce000f8e00ff */
.L_x_7:
[----:B0123--:R-:W0:Y:S01]  /*0930*/  LDC R2, c[0x0][0x65c] ;  /* 0x00019700ff027b82 */ /* 0x00fe220000000800 */
[----:B------:R-:W1:Y:S01]  /*0940*/  S2R R12, SR_CTAID.Y ;  /* 0x00000000000c7919 */ /* 0x000e620000002600 */
[----:B------:R-:W-:Y:S01]  /*0950*/  UISETP.NE.AND UP0, UPT, UR13, 0x2, UPT ;  /* 0x000000020d00788c */ /* 0x000fe2000bf05270 */
[----:B------:R-:W-:Y:S01]  /*0960*/  IMAD.MOV.U32 R5, RZ, RZ, RZ ;  /* 0x000000ffff057224 */ /* 0x000fe200078e00ff */
[----:B------:R-:W-:Y:S01]  /*0970*/  ULDC UR8, c[0x0][0x28c] ;  /* 0x0000a30000087ab9 */ /* 0x000fe20000000800 */
[----:B------:R-:W2:Y:S01]  /*0980*/  S2R R4, SR_CTAID.X ;  /* 0x0000000000047919 */ /* 0x000ea20000002500 */
[----:B------:R-:W-:Y:S01]  /*0990*/  UIADD3 UR8, UR8, 0x1f, URZ ;  /* 0x0000001f08087890 */ /* 0x000fe2000fffe03f */
[----:B------:R-:W-:Y:S01]  /*09a0*/  LOP3.LUT R23, R23, 0xfffffffd, RZ, 0xc0, !PT ;  /* 0xfffffffd17177812 */ /* 0x000fe200078ec0ff */
[----:B------:R-:W-:Y:S01]  /*09b0*/  UMOV UR52, URZ ;  /* 0x0000003f00347c82 */ /* 0x000fe20008000000 */
[----:B------:R-:W-:Y:S01]  /*09c0*/  PLOP3.LUT P0, PT, PT, PT, UP0, 0x80, 0x0 ;  /* 0x000000000000781c */ /* 0x000fe20003f0f008 */
[----:B------:R-:W-:Y:S01]  /*09d0*/  USHF.R.S32.HI UR9, URZ, 0x1f, UR8 ;  /* 0x0000001f3f097899 */ /* 0x000fe20008011408 */
[----:B------:R-:W-:Y:S01]  /*09e0*/  UMOV UR48, URZ ;  /* 0x0000003f00307c82 */ /* 0x000fe20008000000 */
[----:B------:R-:W-:-:S02]  /*09f0*/  ULDC.64 UR10, c[0x0][0x650] ;  /* 0x00019400000a7ab9 */ /* 0x000fc40000000a00 */
[----:B------:R-:W-:-:S04]  /*0a00*/  ULEA.HI UR9, UR9, UR8, URZ, 0x5 ;  /* 0x0000000809097291 */ /* 0x000fc8000f8f283f */
[----:B------:R-:W-:Y:S01]  /*0a10*/  USHF.R.S32.HI UR46, URZ, 0x5, UR9 ;  /* 0x000000053f2e7899 */ /* 0x000fe20008011409 */
[----:B0-----:R-:W-:-:S13]  /*0a20*/  ISETP.NE.AND P2, PT, R2, 0x1, PT ;  /* 0x000000010200780c */ /* 0x001fda0003f45270 */
[----:B------:R-:W2:Y:S01]  /*0a30*/  @P2 LDC R17, c[0x0][0x10] ;  /* 0x00000400ff112b82 */ /* 0x000ea20000000800 */
[----:B-1----:R-:W-:Y:S01]  /*0a40*/  @P2 IMAD.MOV.U32 R6, RZ, RZ, R12 ;  /* 0x000000ffff062224 */ /* 0x002fe200078e000c */
[----:B------:R-:W-:Y:S01]  /*0a50*/  @P2 LOP3.LUT R23, R23, 0x2, RZ, 0xfc, !PT ;  /* 0x0000000217172812 */ /* 0x000fe200078efcff */
[----:B------:R-:W-:-:S05]  /*0a60*/  @P2 IMAD.MOV.U32 R7, RZ, RZ, RZ ;  /* 0x000000ffff072224 */ /* 0x000fca00078e00ff */
[----:B------:R-:W0:Y:S01]  /*0a70*/  @!P2 LDC R3, c[0x0][0xc] ;  /* 0x00000300ff03ab82 */ /* 0x000e220000000800 */
[----:B------:R-:W-:Y:S01]  /*0a80*/  ULDC UR6, c[0x0][0xc] ;  /* 0x0000030000067ab9 */ /* 0x000fe20000000800 */
[----:B------:R-:W-:Y:S01]  /*0a90*/  ULDC UR7, c[0x0][0x10] ;  /* 0x0000040000077ab9 */ /* 0x000fe20000000800 */
[----:B------:R-:W-:Y:S01]  /*0aa0*/  ULDC UR8, c[0x0][0x14] ;  /* 0x0000050000087ab9 */ /* 0x000fe20000000800 */
[----:B------:R-:W-:-:S04]  /*0ab0*/  UIMAD.WIDE.U32 UR6, UR6, UR7, URZ ;  /* 0x00000007060672a5 */ /* 0x000fc8000f8e003f */
[----:B------:R-:W-:Y:S02]  /*0ac0*/  UIMAD.WIDE.U32 UR50, UR6, UR8, URZ ;  /* 0x00000008063272a5 */ /* 0x000fe4000f8e003f */
[----:B------:R-:W-:-:S04]  /*0ad0*/  UIMAD UR45, UR7, UR8, URZ ;  /* 0x00000008072d72a4 */ /* 0x000fc8000f8e023f */
[----:B------:R-:W-:Y:S01]  /*0ae0*/  UIADD3 UR45, UR51, UR45, URZ ;  /* 0x0000002d332d7290 */ /* 0x000fe2000fffe03f */
[----:B--2---:R-:W-:-:S04]  /*0af0*/  @P2 IMAD.WIDE.U32 R16, R4, R17, R6 ;  /* 0x0000001104102225 */ /* 0x004fc800078e0006 */
[----:B0-----:R-:W-:-:S04]  /*0b00*/  @!P2 IMAD.WIDE.U32 R6, R3, R12, R4 ;  /* 0x0000000c0306a225 */ /* 0x001fc800078e0004 */
[----:B------:R-:W-:Y:S02]  /*0b10*/  @P2 IMAD.MOV.U32 R3, RZ, RZ, RZ ;  /* 0x000000ffff032224 */ /* 0x000fe400078e00ff */
[----:B------:R-:W-:Y:S02]  /*0b20*/  @!P2 IMAD.MOV.U32 R16, RZ, RZ, R6 ;  /* 0x000000ffff10a224 */ /* 0x000fe400078e0006 */
[----:B------:R-:W-:Y:S02]  /*0b30*/  @P2 IMAD.IADD R17, R17, 0x1, R3 ;  /* 0x0000000111112824 */ /* 0x000fe400078e0203 */
[----:B------:R-:W-:Y:S01]  /*0b40*/  @!P2 IMAD.MOV.U32 R17, RZ, RZ, R7 ;  /* 0x000000ffff11a224 */ /* 0x000fe200078e0007 */
[----:B------:R-:W-:Y:S06]  /*0b50*/  @P0 BRA `(.L_x_9) ;  /* 0x0000000000200947 */ /* 0x000fec0003800000 */
[----:B------:R-:W-:Y:S01]  /*0b60*/  UISETP.GE.U32.AND UP0, UPT, UR46, 0x5, UPT ;  /* 0x000000052e00788c */ /* 0x000fe2000bf06070 */
[----:B------:R-:W-:Y:S01]  /*0b70*/  IADD3 R16, P0, R16, UR50, RZ ;  /* 0x0000003210107c10 */ /* 0x000fe2000ff1e0ff */
[----:B------:R-:W-:Y:S01]  /*0b80*/  UIMAD.WIDE.U32 UR6, UR46, -0x33333333, URZ ;  /* 0xcccccccd2e0678a5 */ /* 0x000fe2000f8e003f */
[----:B------:R-:W-:Y:S02]  /*0b90*/  UMOV UR48, URZ ;  /* 0x0000003f00307c82 */ /* 0x000fe40008000000 */
[----:B------:R-:W-:Y:S01]  /*0ba0*/  IADD3.X R17, R17, UR45, RZ, P0, !PT ;  /* 0x0000002d11117c10 */ /* 0x000fe200087fe4ff */
[----:B------:R-:W-:-:S04]  /*0bb0*/  USHF.R.U32.HI UR6, URZ, 0x2, UR7 ;  /* 0x000000023f067899 */ /* 0x000fc80008011607 */
[----:B------:R-:W-:Y:S02]  /*0bc0*/  UIMAD UR52, UR6, -0x5, UR46 ;  /* 0xfffffffb063478a4 */ /* 0x000fe4000f8e022e */
[----:B------:R-:W-:-:S12]  /*0bd0*/  @UP0 ULOP3.LUT UR48, UR6, 0x1, URZ, 0xc0, !UPT ;  /* 0x0000000106300892 */ /* 0x000fd8000f8ec03f */
.L_x_9:
[----:B------:R-:W-:Y:S01]  /*0be0*/  ISETP.GE.U32.AND P0, PT, R16, UR10, PT ;  /* 0x0000000a10007c0c */ /* 0x000fe2000bf06070 */
[----:B------:R-:W-:Y:S01]  /*0bf0*/  IMAD.MOV.U32 R22, RZ, RZ, -0x1 ;  /* 0xffffffffff167424 */ /* 0x000fe200078e00ff */
[----:B------:R-:W-:Y:S01]  /*0c00*/  PRMT R3, RZ, 0x7610, R3 ;  /* 0x00007610ff037816 */ /* 0x000fe20000000003 */
[----:B------:R-:W-:Y:S01]  /*0c10*/  IMAD.MOV.U32 R18, RZ, RZ, -0x1 ;  /* 0xffffffffff127424 */ /* 0x000fe200078e00ff */
[----:B------:R-:W-:Y:S01]  /*0c20*/  ISETP.GE.U32.AND.EX P0, PT, R17, UR11, PT, P0 ;  /* 0x0000000b11007c0c */ /* 0x000fe2000bf06100 */
[----:B------:R-:W-:-:S12]  /*0c30*/  IMAD.MOV.U32 R19, RZ, RZ, -0x1 ;  /* 0xffffffffff137424 */ /* 0x000fd800078e00ff */
[----:B------:R-:W-:Y:S05]  /*0c40*/  @P0 BRA `(.L_x_10) ;  /* 0x0000000400580947 */ /* 0x000fea0003800000 */
[----:B------:R-:W0:Y:S01]  /*0c50*/  LDC.64 R14, c[0x0][0x628] ;  /* 0x00018a00ff0e7b82 */ /* 0x000e220000000a00 */
[----:B------:R-:W-:Y:S02]  /*0c60*/  IMAD.MOV.U32 R6, RZ, RZ, R16 ;  /* 0x000000ffff067224 */ /* 0x000fe400078e0010 */
[----:B------:R-:W-:-:S05]  /*0c70*/  IMAD.MOV.U32 R7, RZ, RZ, R17 ;  /* 0x000000ffff077224 */ /* 0x000fca00078e0011 */
[----:B------:R-:W1:Y:S08]  /*0c80*/  LDC R18, c[0x0][0x630] ;  /* 0x00018c00ff127b82 */ /* 0x000e700000000800 */
[----:B------:R-:W2:Y:S01]  /*0c90*/  LDC.64 R20, c[0x0][0x620] ;  /* 0x00018800ff147b82 */ /* 0x000ea20000000a00 */
[----:B0-----:R-:W-:-:S04]  /*0ca0*/  ISETP.NE.U32.AND P0, PT, R14, RZ, PT ;  /* 0x000000ff0e00720c */ /* 0x001fc80003f05070 */
[----:B------:R-:W-:-:S13]  /*0cb0*/  ISETP.NE.AND.EX P0, PT, R15, RZ, PT, P0 ;  /* 0x000000ff0f00720c */ /* 0x000fda0003f05300 */
[----:B-12---:R-:W-:Y:S05]  /*0cc0*/  @!P0 BRA `(.L_x_11) ;  /* 0x0000000000288947 */ /* 0x006fea0003800000 */
[----:B------:R-:W0:Y:S02]  /*0cd0*/  LDC R3, c[0x0][0x634] ;  /* 0x00018d00ff037b82 */ /* 0x000e240000000800 */
[----:B0-----:R-:W-:-:S05]  /*0ce0*/  IADD3 R3, P0, R16, R3, RZ ;  /* 0x0000000310037210 */ /* 0x001fca0007f1e0ff */
[----:B------:R-:W-:-:S04]  /*0cf0*/  IMAD.X R13, RZ, RZ, R17, P0 ;  /* 0x000000ffff0d7224 */ /* 0x000fc800000e0611 */
[----:B------:R-:W-:-:S04]  /*0d00*/  IMAD.WIDE.U32 R6, R13, R14, RZ ;  /* 0x0000000e0d067225 */ /* 0x000fc800078e00ff */
[----:B------:R-:W-:-:S04]  /*0d10*/  IMAD.WIDE.U32 R8, P0, R3, R15, R6 ;  /* 0x0000000f03087225 */ /* 0x000fc80007800006 */
[----:B------:R-:W-:-:S04]  /*0d20*/  IMAD.WIDE.U32 R6, R3, R14, RZ ;  /* 0x0000000e03067225 */ /* 0x000fc800078e00ff */
[----:B------:R-:W-:Y:S01]  /*0d30*/  IMAD.X R11, RZ, RZ, RZ, P0 ;  /* 0x000000ffff0b7224 */ /* 0x000fe200000e06ff */
[----:B------:R-:W-:Y:S01]  /*0d40*/  IADD3 RZ, P0, R7, R8, RZ ;  /* 0x0000000807ff7210 */ /* 0x000fe20007f1e0ff */
[----:B------:R-:W-:-:S04]  /*0d50*/  IMAD.MOV.U32 R10, RZ, RZ, R9 ;  /* 0x000000ffff0a7224 */ /* 0x000fc800078e0009 */
[----:B------:R-:W-:-:S08]  /*0d60*/  IMAD.WIDE.U32.X R6, R13, R15, R10, P0 ;  /* 0x0000000f0d067225 */ /* 0x000fd000000e040a */
.L_x_11:
[-CC-:B------:R-:W-:Y:S01]  /*0d70*/  SHF.R.U64 R29, R6, R18.reuse, R7.reuse ;  /* 0x00000012061d7219 */ /* 0x180fe20000001207 */
[----:B------:R-:W0:Y:S01]  /*0d80*/  LDC R10, c[0x0][0x618] ;  /* 0x00018600ff0a7b82 */ /* 0x000e220000000800 */
[----:B------:R-:W-:Y:S01]  /*0d90*/  SHF.R.U32.HI R5, RZ, R18, R7 ;  /* 0x00000012ff057219 */ /* 0x000fe20000011607 */
[----:B------:R-:W-:Y:S01]  /*0da0*/  ULDC UR6, c[0x0][0x150] ;  /* 0x0000540000067ab9 */ /* 0x000fe20000000800 */
[----:B------:R-:W-:Y:S02]  /*0db0*/  IADD3 R9, P0, RZ, -R29, RZ ;  /* 0x8000001dff097210 */ /* 0x000fe40007f1e0ff */
[----:B------:R-:W-:-:S03]  /*0dc0*/  I2FP.F32.U32 R3, R4 ;  /* 0x0000000400037245 */ /* 0x000fc60000201000 */
[----:B------:R-:W1:Y:S01]  /*0dd0*/  LDC.64 R26, c[0x0][0x640] ;  /* 0x00019000ff1a7b82 */ /* 0x000e620000000a00 */
[----:B------:R-:W-:Y:S02]  /*0de0*/  IMAD.X R11, RZ, RZ, ~R5, P0 ;  /* 0x000000ffff0b7224 */ /* 0x000fe400000e0e05 */
[----:B------:R-:W-:Y:S01]  /*0df0*/  FMUL R3, R3, UR6 ;  /* 0x0000000603037c20 */ /* 0x000fe20008400000 */
[----:B------:R-:W-:Y:S01]  /*0e00*/  IMAD.WIDE.U32 R6, R9, R20, R16 ;  /* 0x0000001409067225 */ /* 0x000fe200078e0010 */
[----:B------:R-:W-:-:S03]  /*0e10*/  ULDC UR6, c[0x0][0x154] ;  /* 0x0000550000067ab9 */ /* 0x000fc60000000800 */
[----:B------:R-:W-:Y:S01]  /*0e20*/  IMAD R8, R11, R20, RZ ;  /* 0x000000140b087224 */ /* 0x000fe200078e02ff */
[----:B------:R-:W2:Y:S01]  /*0e30*/  LDC R5, c[0x0][0x144] ;  /* 0x00005100ff057b82 */ /* 0x000ea20000000800 */
[----:B------:R-:W3:Y:S02]  /*0e40*/  F2I.U32.TRUNC.NTZ R3, R3 ;  /* 0x0000000300037305 */ /* 0x000ee4000020f000 */
[----:B------:R-:W-:-:S04]  /*0e50*/  IMAD R9, R9, R21, R8 ;  /* 0x0000001509097224 */ /* 0x000fc800078e0208 */
[----:B------:R-:W-:Y:S01]  /*0e60*/  IMAD.IADD R7, R7, 0x1, R9 ;  /* 0x0000000107077824 */ /* 0x000fe200078e0209 */
[----:B------:R-:W4:Y:S01]  /*0e70*/  LDC R18, c[0x0][0x608] ;  /* 0x00018200ff127b82 */ /* 0x000f220000000800 */
[----:B------:R-:W-:-:S03]  /*0e80*/  IMAD.MOV.U32 R9, RZ, RZ, -0x1 ;  /* 0xffffffffff097424 */ /* 0x000fc600078e00ff */
[----:B0-----:R-:W-:Y:S02]  /*0e90*/  SHF.R.U64 R14, R6, R10, R7 ;  /* 0x0000000a060e7219 */ /* 0x001fe40000001207 */
[----:B------:R-:W-:Y:S02]  /*0ea0*/  I2FP.F32.U32 R6, R12 ;  /* 0x0000000c00067245 */ /* 0x000fe40000201000 */
[----:B------:R-:W0:Y:S01]  /*0eb0*/  LDC R20, c[0x0][0x658] ;  /* 0x00019600ff147b82 */ /* 0x000e220000000800 */
[----:B-1----:R-:W-:Y:S01]  /*0ec0*/  ISETP.NE.U32.AND P0, PT, R26, RZ, PT ;  /* 0x000000ff1a00720c */ /* 0x002fe20003f05070 */
[----:B---3--:R-:W-:Y:S02]  /*0ed0*/  IMAD.MOV R8, RZ, RZ, -R3 ;  /* 0x000000ffff087224 */ /* 0x008fe400078e0a03 */
[----:B------:R-:W-:Y:S01]  /*0ee0*/  FMUL R6, R6, UR6 ;  /* 0x0000000606067c20 */ /* 0x000fe20008400000 */
[----:B------:R-:W-:Y:S02]  /*0ef0*/  SHF.R.U32.HI R7, RZ, R10, R7 ;  /* 0x0000000aff077219 */ /* 0x000fe40000011607 */
[----:B------:R-:W-:Y:S01]  /*0f00*/  ISETP.NE.AND.EX P0, PT, R27, RZ, PT, P0 ;  /* 0x000000ff1b00720c */ /* 0x000fe20003f05300 */
[----:B------:R1:W3:Y:S01]  /*0f10*/  F2I.U32.TRUNC.NTZ R13, R6 ;  /* 0x00000006000d7305 */ /* 0x0002e2000020f000 */
[----:B------:R-:W1:Y:S01]  /*0f20*/  LDC R15, c[0x0][0x148] ;  /* 0x00005200ff0f7b82 */ /* 0x000e620000000800 */
[----:B--2---:R-:W-:-:S07]  /*0f30*/  IMAD R3, R5, R8, R4 ;  /* 0x0000000805037224 */ /* 0x004fce00078e0204 */
[----:B------:R-:W2:Y:S01]  /*0f40*/  LDC R21, c[0x0][0x600] ;  /* 0x00018000ff157b82 */ /* 0x000ea20000000800 */
[-CC-:B----4-:R-:W-:Y:S02]  /*0f50*/  SHF.R.U64 R30, R14, R18.reuse, R7.reuse ;  /* 0x000000120e1e7219 */ /* 0x190fe40000001207 */
[----:B------:R-:W-:Y:S01]  /*0f60*/  SHF.R.U32.HI R5, RZ, R18, R7 ;  /* 0x00000012ff057219 */ /* 0x000fe20000011607 */
[----:B------:R-:W-:-:S04]  /*0f70*/  IMAD.MOV.U32 R7, RZ, RZ, 0x1 ;  /* 0x00000001ff077424 */ /* 0x000fc800078e00ff */
[----:B------:R-:W4:Y:S01]  /*0f80*/  LDC R22, c[0x0][0x648] ;  /* 0x00019200ff167b82 */ /* 0x000f220000000800 */
[-C--:B0-----:R-:W-:Y:S02]  /*0f90*/  SHF.L.U32 R4, R9, R20.reuse, RZ ;  /* 0x0000001409047219 */ /* 0x081fe400000006ff */
[--C-:B------:R-:W-:Y:S02]  /*0fa0*/  SHF.R.U64 R18, R30, R20, R5.reuse ;  /* 0x000000141e127219 */ /* 0x100fe40000001205 */
[----:B------:R-:W-:Y:S02]  /*0fb0*/  LOP3.LUT R11, RZ, R4, RZ, 0x33, !PT ;  /* 0x00000004ff0b7212 */ /* 0x000fe400078e33ff */
[-C--:B------:R-:W-:Y:S01]  /*0fc0*/  SHF.R.U32.HI R5, RZ, R20.reuse, R5 ;  /* 0x00000014ff057219 */ /* 0x080fe20000011605 */
[----:B------:R-:W0:Y:S01]  /*0fd0*/  LDC R25, c[0x0][0x638] ;  /* 0x00018e00ff197b82 */ /* 0x000e220000000800 */
[----:B------:R-:W-:Y:S01]  /*0fe0*/  SHF.L.U32 R10, R7, R20, RZ ;  /* 0x00000014070a7219 */ /* 0x000fe200000006ff */
[----:B------:R-:W-:-:S06]  /*0ff0*/  IMAD.MOV.U32 R4, RZ, RZ, R18 ;  /* 0x000000ffff047224 */ /* 0x000fcc00078e0012 */
[----:B------:R-:W0:Y:S01]  /*1000*/  LDC R28, c[0x0][0x610] ;  /* 0x00018400ff1c7b82 */ /* 0x000e220000000800 */
[----:B-1-3--:R-:W-:Y:S05]  /*1010*/  @!P0 BRA `(.L_x_12) ;  /* 0x0000000000288947 */ /* 0x00afea0003800000 */
[----:B------:R-:W1:Y:S02]  /*1020*/  LDC R9, c[0x0][0x64c] ;  /* 0x00019300ff097b82 */ /* 0x000e640000000800 */
[----:B-1----:R-:W-:-:S05]  /*1030*/  IADD3 R9, P0, R18, R9, RZ ;  /* 0x0000000912097210 */ /* 0x002fca0007f1e0ff */
        /* <DEDUP_REMOVED lines=8> */
.L_x_12:
[----:B----4-:R-:W-:Y:S01]  /*10c0*/  SHF.R.U64 R4, R4, R22, R5 ;  /* 0x0000001604047219 */ /* 0x010fe20000001205 */
[----:B--2---:R-:W-:Y:S01]  /*10d0*/  VIADD R5, R21, 0xffffffff ;  /* 0xffffffff15057836 */ /* 0x004fe20000000000 */
[----:B------:R-:W-:Y:S01]  /*10e0*/  LOP3.LUT R11, R30, R11, RZ, 0xc0, !PT ;  /* 0x0000000b1e0b7212 */ /* 0x000fe200078ec0ff */
[----:B------:R-:W-:Y:S02]  /*10f0*/  IMAD.MOV R13, RZ, RZ, -R13 ;  /* 0x000000ffff0d7224 */ /* 0x000fe400078e0a0d */
[----:B------:R-:W-:Y:S01]  /*1100*/  IMAD.MOV R6, RZ, RZ, -R4 ;  /* 0x000000ffff067224 */ /* 0x000fe200078e0a04 */
[----:B------:R-:W-:Y:S01]  /*1110*/  LOP3.LUT R5, R14, R5, RZ, 0xc0, !PT ;  /* 0x000000050e057212 */ /* 0x000fe200078ec0ff */
[----:B------:R-:W-:Y:S02]  /*1120*/  IMAD R10, R10, R4, R11 ;  /* 0x000000040a0a7224 */ /* 0x000fe400078e020b */
[----:B------:R-:W-:Y:S02]  /*1130*/  @P2 IMAD R3, R15, R13, R12 ;  /* 0x0000000d0f032224 */ /* 0x000fe400078e020c */
[----:B0-----:R-:W-:-:S02]  /*1140*/  IMAD R4, R6, R25, R18 ;  /* 0x0000001906047224 */ /* 0x001fc400078e0212 */
[----:B------:R-:W-:Y:S02]  /*1150*/  IMAD R22, R10, R28, R3 ;  /* 0x0000001c0a167224 */ /* 0x000fe400078e0203 */
[----:B------:R-:W-:Y:S02]  /*1160*/  IMAD R5, R4, R21, R5 ;  /* 0x0000001504057224 */ /* 0x000fe400078e0205 */
[----:B------:R-:W-:Y:S02]  /*1170*/  IMAD.MOV.U32 R3, RZ, RZ, 0x1 ;  /* 0x00000001ff037424 */ /* 0x000fe400078e00ff */
[----:B------:R-:W-:Y:S01]  /*1180*/  IMAD.MOV.U32 R19, RZ, RZ, R29 ;  /* 0x000000ffff137224 */ /* 0x000fe200078e001d */
[----:B------:R-:W-:Y:S02]  /*1190*/  SEL R18, R5, R22, !P2 ;  /* 0x0000001605127207 */ /* 0x000fe40005000000 */
[----:B------:R-:W-:-:S07]  /*11a0*/  SEL R22, R22, R5, !P2 ;  /* 0x0000000516167207 */ /* 0x000fce0005000000 */
.L_x_10:
[----:B------:R-:W-:Y:S05]  /*11b0*/  @!P1 BRA `(.L_x_13) ;  /* 0x0000009800f49947 */ /* 0x000fea0003800000 */
[----:B------:R-:W-:-:S06]  /*11c0*/  UISETP.GT.U32.AND UP0, UPT, UR12, 0x1, UPT ;  /* 0x000000010c00788c */ /* 0x000fcc000bf04070 */
[----:B------:R-:W-:-:S13]  /*11d0*/  PLOP3.LUT P0, PT, PT, PT, UP0, 0x80, 0x0 ;  /* 0x000000000000781c */ /* 0x000fda0003f0f008 */
[----:B------:R-:W-:Y:S05]  /*11e0*/  @P0 EXIT ;  /* 0x000000000000094d */ /* 0x000fea0003800000 */
.L_x_14:
[----:B------:R-:W-:-:S08]  /*11f0*/  NOP ;  /* 0x0000000000007918 */ /* 0x000fd00000000000 */
[----:B------:R-:W0:Y:S02]  /*1200*/  USETMAXREG.TRY_ALLOC.CTAPOOL UP0, 0xe8 ;  /* 0x000000e8000079c8 */ /* 0x000e240008000600 */
[----:B0-----:R-:W-:-:S13]  /*1210*/  PLOP3.LUT P0, PT, PT, PT, UP0, 0x80, 0x0 ;  /* 0x000000000000781c */ /* 0x001fda0003f0f008 */
[----:B------:R-:W-:Y:S05]  /*1220*/  @!P0 BRA `(.L_x_14) ;  /* 0xfffffffc00f08947 */ /* 0x000fea000383ffff */
[----:B------:R-:W-:-:S13]  /*1230*/  LOP3.LUT P0, RZ, R3, 0xff, RZ, 0xc0, !PT ;  /* 0x000000ff03ff7812 */ /* 0x000fda000780c0ff */
[----:B------:R-:W-:Y:S05]  /*1240*/  @!P0 EXIT ;  /* 0x000000000000894d */ /* 0x000fea0003800000 */
[----:B------:R-:W-:Y:S01]  /*1250*/  SHF.R.S32.HI R3, RZ, 0x1f, R24 ;  /* 0x0000001fff037819 */ /* 0x000fe20000011418 */
[----:B------:R-:W0:Y:S01]  /*1260*/  S2UR UR4, SR_CgaCtaId ;  /* 0x00000000000479c3 */ /* 0x000e220000008800 */
[----:B------:R-:W-:Y:S01]  /*1270*/  UIADD3 UR5, UR5, -0x1, URZ ;  /* 0xffffffff05057890 */ /* 0x000fe2000fffe03f */
[----:B------:R-:W-:Y:S01]  /*1280*/  LOP3.LUT R23, R23, 0xfffffffe, RZ, 0xc0, !PT ;  /* 0xfffffffe17177812 */ /* 0x000fe200078ec0ff */
[----:B------:R-:W-:Y:S01]  /*1290*/  UMOV UR39, 0x400 ;  /* 0x0000040000277882 */ /* 0x000fe20000000000 */
[CC--:B------:R-:W-:Y:S01]  /*12a0*/  LEA.HI R0, R3.reuse, R24.reuse, RZ, 0x2 ;  /* 0x0000001803007211 */ /* 0x0c0fe200078f10ff */
[----:B------:R-:W-:Y:S01]  /*12b0*/  USHF.L.U32 UR47, UR5, 0x3, URZ ;  /* 0x00000003052f7899 */ /* 0x000fe2000800063f */
[----:B------:R-:W-:Y:S01]  /*12c0*/  LEA.HI R3, R3, R24, RZ, 0x5 ;  /* 0x0000001803037211 */ /* 0x000fe200078f28ff */
[----:B------:R-:W-:Y:S01]  /*12d0*/  UISETP.NE.AND UP0, UPT, UR5, URZ, UPT ;  /* 0x0000003f0500728c */ /* 0x000fe2000bf05270 */
[--C-:B------:R-:W-:Y:S01]  /*12e0*/  SHF.R.S32.HI R154, RZ, 0x2, R0.reuse ;  /* 0x00000002ff9a7819 */ /* 0x100fe20000011400 */
[----:B------:R-:W-:Y:S01]  /*12f0*/  ULOP3.LUT UR44, UR47, 0x8, URZ, 0xc0, !UPT ;  /* 0x000000082f2c7892 */ /* 0x000fe2000f8ec03f */
[----:B------:R-:W-:Y:S01]  /*1300*/  SHF.R.S32.HI R5, RZ, 0x1f, R0 ;  /* 0x0000001fff057819 */ /* 0x000fe20000011400 */
[----:B------:R-:W-:Y:S01]  /*1310*/  ULOP3.LUT UR36, UR49, 0x1, URZ, 0xfc, !UPT ;  /* 0x0000000131247892 */ /* 0x000fe2000f8efc3f */
[----:B------:R-:W-:Y:S01]  /*1320*/  LOP3.LUT R7, R0, 0xfffffffc, RZ, 0xc0, !PT ;  /* 0xfffffffc00077812 */ /* 0x000fe200078ec0ff */
[----:B------:R-:W-:Y:S01]  /*1330*/  UIADD3 UR37, UR46, -0x1, URZ ;  /* 0xffffffff2e257890 */ /* 0x000fe2000fffe03f */
[----:B------:R-:W-:Y:S01]  /*1340*/  LEA.HI R5, R5, R154, RZ, 0x3 ;  /* 0x0000009a05057211 */ /* 0x000fe200078f18ff */
[----:B------:R-:W-:-:S02]  /*1350*/  USHF.L.U32 UR38, UR46, 0x1, URZ ;  /* 0x000000012e267899 */ /* 0x000fc4000800063f */
[----:B------:R-:W-:Y:S01]  /*1360*/  IMAD.IADD R164, R24, 0x1, -R7 ;  /* 0x0000000118a47824 */ /* 0x000fe200078e0a07 */
[----:B------:R-:W-:Y:S01]  /*1370*/  LOP3.LUT R5, R5, 0xfffffff8, RZ, 0xc0, !PT ;  /* 0xfffffff805057812 */ /* 0x000fe200078ec0ff */
[----:B------:R-:W-:Y:S01]  /*1380*/  ULOP3.LUT UR41, UR47, 0x8, URZ, 0xc, !UPT ;  /* 0x000000082f297892 */ /* 0x000fe2000f8e0c3f */
[----:B------:R-:W-:Y:S01]  /*1390*/  SHF.R.S32.HI R7, RZ, 0x5, R3 ;  /* 0x00000005ff077819 */ /* 0x000fe20000011403 */
[----:B------:R-:W-:Y:S02]  /*13a0*/  USEL UR42, URZ, 0x1, UP0 ;  /* 0x000000013f2a7887 */ /* 0x000fe40008000000 */
[----:B------:R-:W-:Y:S01]  /*13b0*/  IMAD.IADD R154, R154, 0x1, -R5 ;  /* 0x000000019a9a7824 */ /* 0x000fe200078e0a05 */
[----:B0-----:R-:W-:Y:S01]  /*13c0*/  ULEA UR39, UR4, UR39, 0x18 ;  /* 0x0000002704277291 */ /* 0x001fe2000f8ec03f */
[C---:B------:R-:W-:Y:S01]  /*13d0*/  IMAD R0, R7.reuse, 0x40, R164 ;  /* 0x0000004007007824 */ /* 0x040fe200078e02a4 */
[----:B------:R-:W-:Y:S01]  /*13e0*/  ULOP3.LUT UR44, UR44, 0x18, URZ, 0x3c, !UPT ;  /* 0x000000182c2c7892 */ /* 0x000fe2000f8e3c3f */
[--C-:B------:R-:W-:Y:S01]  /*13f0*/  IMAD R166, R7, -0x10, -R154.reuse ;  /* 0xfffffff007a67824 */ /* 0x100fe200078e0a9a */
[--C-:B------:R-:W-:Y:S01]  /*1400*/  SHF.R.S32.HI R5, RZ, 0x1f, R154.reuse ;  /* 0x0000001fff057819 */ /* 0x100fe2000001149a */
[----:B------:R-:W-:Y:S01]  /*1410*/  ULDC UR4, c[0x0][0x284] ;  /* 0x0000a10000047ab9 */ /* 0x000fe20000000800 */
[----:B------:R-:W-:Y:S01]  /*1420*/  SHF.R.S32.HI R155, RZ, 0x1f, R154 ;  /* 0x0000001fff9b7819 */ /* 0x000fe2000001149a */
[----:B------:R-:W-:Y:S01]  /*1430*/  UIADD3 UR40, UR39, 0x60, URZ ;  /* 0x0000006027287890 */ /* 0x000fe2000fffe03f */
[----:B------:R-:W-:Y:S01]  /*1440*/  LEA.HI R5, R5, R154, RZ, 0x2 ;  /* 0x0000009a05057211 */ /* 0x000fe200078f10ff */
[----:B------:R-:W-:-:S02]  /*1450*/  VIADD R166, R166, UR4 ;  /* 0x00000004a6a67c36 */ /* 0x000fc40008000000 */
[----:B------:R-:W-:Y:S01]  /*1460*/  UIADD3 UR43, UR47, UR40, URZ ;  /* 0x000000282f2b7290 */ /* 0x000fe2000fffe03f */
[C---:B------:R-:W-:Y:S02]  /*1470*/  LOP3.LUT R3, R5.reuse, 0xfffffffc, RZ, 0xc0, !PT ;  /* 0xfffffffc05037812 */ /* 0x040fe400078ec0ff */
[C---:B------:R-:W-:Y:S02]  /*1480*/  LOP3.LUT P0, RZ, R5.reuse, 0x4, RZ, 0xc0, !PT ;  /* 0x0000000405ff7812 */ /* 0x040fe4000780c0ff */
[----:B------:R-:W-:Y:S01]  /*1490*/  LOP3.LUT R165, R5, 0x4, RZ, 0xc0, !PT ;  /* 0x0000000405a57812 */ /* 0x000fe200078ec0ff */
[----:B------:R-:W-:Y:S02]  /*14a0*/  IMAD.IADD R3, R154, 0x1, -R3 ;  /* 0x000000019a037824 */ /* 0x000fe400078e0a03 */
[----:B------:R-:W-:-:S04]  /*14b0*/  IMAD.WIDE R154, R7, 0x10, R154 ;  /* 0x00000010079a7825 */ /* 0x000fc800078e029a */
[----:B------:R-:W-:-:S04]  /*14c0*/  IMAD.U32 R0, R0, 0x8, R3 ;  /* 0x0000000800007824 */ /* 0x000fc800078e0003 */
[----:B------:R-:W-:Y:S01]  /*14d0*/  @P0 LOP3.LUT R23, R23, 0x1, RZ, 0xfc, !PT ;  /* 0x0000000117170812 */ /* 0x000fe200078efcff */
[----:B------:R-:W-:-:S07]  /*14e0*/  IMAD.IADD R165, R165, 0x1, R0 ;  /* 0x00000001a5a57824 */ /* 0x000fce00078e0200 */
.L_x_301:
[----:B------:R-:W-:Y:S02]  /*14f0*/  IMAD.U32 R0, RZ, RZ, UR42 ;  /* 0x0000002aff007e24 */ /* 0x000fe4000f8e00ff */
[----:B------:R-:W-:-:S03]  /*1500*/  IMAD.U32 R167, RZ, RZ, UR40 ;  /* 0x00000028ffa77e24 */ /* 0x000fc6000f8e00ff */
[----:B------:R-:W-:-:S04]  /*1510*/  SHF.L.U32 R0, R0, 0x1f, RZ ;  /* 0x0000001f00007819 */ /* 0x000fc800000006ff */
[----:B------:R-:W0:Y:S02]  /*1520*/  SYNCS.PHASECHK.TRANS64.TRYWAIT P0, [R167+UR47], R0 ;  /* 0x00000000a70075a7 */ /* 0x000e24000800016f */
[----:B01234-:R-:W-:Y:S05]  /*1530*/  @!P0 BRA `(.L_x_15) ;  /* 0x000000ac00708947 */ /* 0x01ffea0003800000 */
.L_x_326:
[----:B------:R-:W-:-:S04]  /*1540*/  UIADD3 UR4, UR39, 0x800, URZ ;  /* 0x0000080027047890 */ /* 0x000fc8000fffe03f */
[----:B------:R-:W-:-:S06]  /*1550*/  ULOP3.LUT UP0, URZ, UR4, 0x9f, URZ, 0xc0, !UPT ;  /* 0x0000009f043f7892 */ /* 0x000fcc000f80c03f */
[----:B------:R-:W-:-:S13]  /*1560*/  PLOP3.LUT P0, PT, PT, PT, UP0, 0x80, 0x0 ;  /* 0x000000000000781c */ /* 0x000fda0003f0f008 */
[----:B------:R-:W-:Y:S05]  /*1570*/  @!P0 BRA `(.L_x_16) ;  /* 0x0000000000408947 */ /* 0x000fea0003800000 */
[----:B0-----:R-:W-:Y:S01]  /*1580*/  MOV R0, 0x0 ;  /* 0x0000000000007802 */ /* 0x001fe20000000f00 */
[----:B------:R-:W-:Y:S01]  /*1590*/  ULDC.64 UR4, c[0x4][0x70] ;  /* 0x01001c0000047ab9 */ /* 0x000fe20000000a00 */
[----:B------:R-:W-:Y:S01]  /*15a0*/  ULDC.64 UR6, c[0x4][0x8] ;  /* 0x0100020000067ab9 */ /* 0x000fe20000000a00 */
[----:B------:R-:W-:Y:S01]  /*15b0*/  IMAD.U32 R4, RZ, RZ, UR4 ;  /* 0x00000004ff047e24 */ /* 0x000fe2000f8e00ff */
[----:B------:R0:W1:Y:S01]  /*15c0*/  LDC.64 R14, c[0x4][R0] ;  /* 0x01000000000e7b82 */ /* 0x0000620000000a00 */
[----:B------:R-:W-:Y:S01]  /*15d0*/  IMAD.U32 R5, RZ, RZ, UR5 ;  /* 0x00000005ff057e24 */ /* 0x000fe2000f8e00ff */
[----:B------:R-:W-:Y:S01]  /*15e0*/  ULDC.64 UR4, c[0x4][0x78] ;  /* 0x01001e0000047ab9 */ /* 0x000fe20000000a00 */
[----:B------:R-:W-:Y:S02]  /*15f0*/  IMAD.U32 R10, RZ, RZ, UR6 ;  /* 0x00000006ff0a7e24 */ /* 0x000fe4000f8e00ff */
[----:B------:R-:W-:Y:S02]  /*1600*/  IMAD.U32 R6, RZ, RZ, UR4 ;  /* 0x00000004ff067e24 */ /* 0x000fe4000f8e00ff */
[----:B------:R-:W-:-:S02]  /*1610*/  IMAD.U32 R7, RZ, RZ, UR5 ;  /* 0x00000005ff077e24 */ /* 0x000fc4000f8e00ff */
[----:B------:R-:W-:Y:S02]  /*1620*/  IMAD.U32 R11, RZ, RZ, UR7 ;  /* 0x00000007ff0b7e24 */ /* 0x000fe4000f8e00ff */
[----:B------:R-:W-:Y:S02]  /*1630*/  IMAD.MOV.U32 R8, RZ, RZ, 0x70 ;  /* 0x00000070ff087424 */ /* 0x000fe400078e00ff */
[----:B------:R-:W-:Y:S02]  /*1640*/  IMAD.MOV.U32 R12, RZ, RZ, 0x1 ;  /* 0x00000001ff0c7424 */ /* 0x000fe400078e00ff */
[----:B0-----:R-:W-:-:S07]  /*1650*/  IMAD.MOV.U32 R13, RZ, RZ, RZ ;  /* 0x000000ffff0d7224 */ /* 0x001fce00078e00ff */
[----:B------:R-:W-:-:S07]  /*1660*/  LEPC R20, `(.L_x_16) ;  /* 0x000000001014794e */ /* 0x000fce0000000000 */
[----:B-1---5:R-:W-:Y:S05]  /*1670*/  CALL.ABS.NOINC R14 ;  /* 0x000000000e007343 */ /* 0x022fea0003c00000 */
.L_x_16:
[----:B------:R-:W-:-:S04]  /*1680*/  IMAD.U32 R26, RZ, RZ, UR39 ;  /* 0x00000027ff1a7e24 */ /* 0x000fc8000f8e00ff */
[----:B------:R-:W-:-:S05]  /*1690*/  VIADD R26, R26, 0xa800 ;  /* 0x0000a8001a1a7836 */ /* 0x000fca0000000000 */
[----:B------:R-:W-:-:S13]  /*16a0*/  LOP3.LUT P0, RZ, R26, 0x3ff, RZ, 0xc0, !PT ;  /* 0x000003ff1aff7812 */ /* 0x000fda000780c0ff */
[----:B------:R-:W-:Y:S05]  /*16b0*/  @!P0 BRA `(.L_x_17) ;  /* 0x00000000007c8947 */ /* 0x000fea0003800000 */
[----:B------:R-:W-:Y:S01]  /*16c0*/  MOV R24, 0x0 ;  /* 0x0000000000187802 */ /* 0x000fe20000000f00 */
[----:B------:R-:W-:Y:S01]  /*16d0*/  ULDC.64 UR4, c[0x4][0x70] ;  /* 0x01001c0000047ab9 */ /* 0x000fe20000000a00 */
[----:B------:R-:W-:Y:S01]  /*16e0*/  ULDC.64 UR6, c[0x4][0x78] ;  /* 0x01001e0000067ab9 */ /* 0x000fe20000000a00 */
[----:B------:R-:W-:Y:S01]  /*16f0*/  IMAD.U32 R4, RZ, RZ, UR4 ;  /* 0x00000004ff047e24 */ /* 0x000fe2000f8e00ff */
[----:B------:R1:W2:Y:S01]  /*1700*/  LDC.64 R14, c[0x4][R24] ;  /* 0x01000000180e7b82 */ /* 0x0002a20000000a00 */
        /* <DEDUP_REMOVED lines=8> */
[----:B-1----:R-:W-:-:S07]  /*1790*/  IMAD.MOV.U32 R13, RZ, RZ, RZ ;  /* 0x000000ffff0d7224 */ /* 0x002fce00078e00ff */
[----:B------:R-:W-:-:S07]  /*17a0*/  LEPC R20, `(.L_x_18) ;  /* 0x000000001014794e */ /* 0x000fce0000000000 */
[----:B0-2--5:R-:W-:Y:S05]  /*17b0*/  CALL.ABS.NOINC R14 ;  /* 0x000000000e007343 */ /* 0x025fea0003c00000 */
.L_x_18:
[----:B------:R-:W0:Y:S01]  /*17c0*/  LDC.64 R24, c[0x4][R24] ;  /* 0x0100000018187b82 */ /* 0x000e220000000a00 */
[----:B------:R-:W-:Y:S01]  /*17d0*/  ULDC.64 UR4, c[0x4][0x70] ;  /* 0x01001c0000047ab9 */ /* 0x000fe20000000a00 */
[----:B------:R-:W-:Y:S01]  /*17e0*/  ULDC.64 UR6, c[0x4][0x10] ;  /* 0x0100040000067ab9 */ /* 0x000fe20000000a00 */
[----:B------:R-:W-:Y:S02]  /*17f0*/  IMAD.U32 R4, RZ, RZ, UR4 ;  /* 0x00000004ff047e24 */ /* 0x000fe4000f8e00ff */
        /* <DEDUP_REMOVED lines=8> */
[----:B------:R-:W-:-:S07]  /*1880*/  IMAD.MOV.U32 R13, RZ, RZ, RZ ;  /* 0x000000ffff0d7224 */ /* 0x000fce00078e00ff */
[----:B------:R-:W-:-:S07]  /*1890*/  LEPC R20, `(.L_x_17) ;  /* 0x000000001014794e */ /* 0x000fce0000000000 */
[----:B0-----:R-:W-:Y:S05]  /*18a0*/  CALL.ABS.NOINC R24 ;  /* 0x0000000018007343 */ /* 0x001fea0003c00000 */
.L_x_17:
[----:B0-----:R-:W-:Y:S01]  /*18b0*/  IMAD.U32 R0, RZ, RZ, UR36 ;  /* 0x00000024ff007e24 */ /* 0x001fe2000f8e00ff */
[----:B------:R-:W-:-:S04]  /*18c0*/  UMOV UR4, 0xffffffff ;  /* 0xffffffff00047882 */ /* 0x000fc80000000000 */
[----:B------:R-:W-:Y:S01]  /*18d0*/  ISETP.NE.AND P0, PT, R0, 0x3, PT ;  /* 0x000000030000780c */ /* 0x000fe20003f05270 */
[----:B------:R-:W-:-:S12]  /*18e0*/  BRA.DIV UR4, `(.L_x_19) ;  /* 0x000000aa049c7947 */ /* 0x000fd8000b800000 */
.L_x_328:
[----:B------:R-:W-:Y:S05]  /*18f0*/  @!P0 BRA `(.L_x_20) ;  /* 0x0000000000048947 */ /* 0x000fea0003800000 */
[----:B------:R-:W-:Y:S01]  /*1900*/  BPT.TRAP 0x1 ;  /* 0x000000040000795c */ /* 0x000fe20000300000 */
.L_x_20:
[----:B------:R-:W-:Y:S02]  /*1910*/  IMAD.U32 R3, RZ, RZ, UR52 ;  /* 0x00000034ff037e24 */ /* 0x000fe4000f8e00ff */
[----:B------:R-:W-:-:S03]  /*1920*/  IMAD.U32 R0, RZ, RZ, UR48 ;  /* 0x00000030ff007e24 */ /* 0x000fc6000f8e00ff */
[----:B------:R-:W-:Y:S02]  /*1930*/  LEA R3, R3, UR39, 0x3 ;  /* 0x0000002703037c11 */ /* 0x000fe4000f8e18ff */
[----:B------:R-:W-:-:S04]  /*1940*/  SHF.L.U32 R0, R0, 0x1f, RZ ;  /* 0x0000001f00007819 */ /* 0x000fc800000006ff */
[----:B------:R0:W1:Y:S01]  /*1950*/  SYNCS.PHASECHK.TRANS64.TRYWAIT P1, [R3+URZ], R0 ;  /* 0x00000000030075a7 */ /* 0x000062000802017f */
[----:B------:R-:W-:Y:S05]  /*1960*/  @!P0 BRA `(.L_x_21) ;  /* 0x0000000000048947 */ /* 0x000fea0003800000 */
[----:B------:R-:W-:Y:S01]  /*1970*/  BPT.TRAP 0x1 ;  /* 0x000000040000795c */ /* 0x000fe20000300000 */
.L_x_21:
[----:B-1----:R-:W-:Y:S05]  /*1980*/  @P1 BRA `(.L_x_22) ;  /* 0x0000000000081947 */ /* 0x002fea0003800000 */
[----:B------:R-:W1:Y:S02]  /*1990*/  SYNCS.PHASECHK.TRANS64.TRYWAIT P1, [R3+URZ], R0 ;  /* 0x00000000030075a7 */ /* 0x000e64000802017f */
[----:B-1----:R-:W-:Y:S05]  /*19a0*/  @!P1 BRA `(.L_x_23) ;  /* 0x000000a800889947 */ /* 0x002fea0003800000 */
.L_x_22:
[----:B------:R-:W-:-:S04]  /*19b0*/  UIADD3 UR4, UR52, 0x1, URZ ;  /* 0x0000000134047890 */ /* 0x000fc8000fffe03f */
[----:B------:R-:W-:Y:S02]  /*19c0*/  UISETP.NE.AND UP0, UPT, UR4, 0x5, UPT ;  /* 0x000000050400788c */ /* 0x000fe4000bf05270 */
[----:B01----:R-:W-:Y:S02]  /*19d0*/  IMAD.U32 R0, RZ, RZ, UR4 ;  /* 0x00000004ff007e24 */ /* 0x003fe4000f8e00ff */
[----:B------:R-:W-:Y:S02]  /*19e0*/  USEL UR4, URZ, 0x1, UP0 ;  /* 0x000000013f047887 */ /* 0x000fe40008000000 */
[----:B------:R-:W-:Y:S02]  /*19f0*/  PLOP3.LUT P1, PT, PT, PT, UP0, 0x80, 0x0 ;  /* 0x000000000000781c */ /* 0x000fe40003f2f008 */
[----:B------:R-:W-:Y:S02]  /*1a00*/  ULOP3.LUT UR4, UR48, UR4, URZ, 0x3c, !UPT ;  /* 0x0000000430047292 */ /* 0x000fe4000f8e3c3f */
[----:B------:R-:W-:-:S04]  /*1a10*/  SEL R0, R0, RZ, P1 ;  /* 0x000000ff00007207 */ /* 0x000fc80000800000 */
[----:B------:R-:W-:Y:S01]  /*1a20*/  IMAD.U32 R3, RZ, RZ, UR4 ;  /* 0x00000004ff037e24 */ /* 0x000fe2000f8e00ff */
[----:B------:R-:W-:Y:S06]  /*1a30*/  @!P0 BRA `(.L_x_24) ;  /* 0x0000000000048947 */ /* 0x000fec0003800000 */
[----:B------:R-:W-:Y:S01]  /*1a40*/  BPT.TRAP 0x1 ;  /* 0x000000040000795c */ /* 0x000fe20000300000 */
.L_x_24:
[----:B------:R-:W-:Y:S01]  /*1a50*/  IMAD.U32 R4, RZ, RZ, UR52 ;  /* 0x00000034ff047e24 */ /* 0x000fe2000f8e00ff */
[----:B------:R-:W-:Y:S02]  /*1a60*/  LOP3.LUT P3, RZ, R23, 0x1, RZ, 0xc0, !PT ;  /* 0x0000000117ff7812 */ /* 0x000fe4000786c0ff */
[----:B------:R-:W-:Y:S01]  /*1a70*/  SHF.L.U32 R7, R3, 0x1f, RZ ;  /* 0x0000001f03077819 */ /* 0x000fe200000006ff */
[----:B------:R-:W-:Y:S01]  /*1a80*/  IMAD R4, R4, 0x800, R165 ;  /* 0x0000080004047824 */ /* 0x000fe200078e02a5 */
[----:B------:R-:W-:-:S04]  /*1a90*/  ISETP.NE.AND P2, PT, RZ, UR37, PT ;  /* 0x00000025ff007c0c */ /* 0x000fc8000bf45270 */
[----:B------:R-:W-:Y:S02]  /*1aa0*/  LEA R5, R4, UR39, 0x2 ;  /* 0x0000002704057c11 */ /* 0x000fe4000f8e10ff */
[----:B------:R-:W-:-:S03]  /*1ab0*/  LEA R4, R0, UR39, 0x3 ;  /* 0x0000002700047c11 */ /* 0x000fc6000f8e18ff */
[C---:B------:R-:W-:Y:S01]  /*1ac0*/  VIADD R8, R5.reuse, 0x800 ;  /* 0x0000080005087836 */ /* 0x040fe20000000000 */
[----:B------:R0:W1:Y:S01]  /*1ad0*/  SYNCS.PHASECHK.TRANS64.TRYWAIT P1, [R4+URZ], R7 ;  /* 0x00000007040075a7 */ /* 0x000062000802017f */
[----:B------:R-:W-:Y:S01]  /*1ae0*/  VIADD R6, R5, 0x890 ;  /* 0x0000089005067836 */ /* 0x000fe20000000000 */
[----:B------:R0:W2:Y:S01]  /*1af0*/  LDS R160, [R5+0x800] ;  /* 0x0008000005a07984 */ /* 0x0000a20000000800 */
[----:B------:R-:W-:-:S07]  /*1b00*/  @P3 VIADD R6, R8, 0x70 ;  /* 0x0000007008063836 */ /* 0x000fce0000000000 */
[----:B------:R-:W-:Y:S05]  /*1b10*/  WARPSYNC.ALL ;  /* 0x0000000000007948 */ /* 0x000fea0003800000 */
[----:B------:R-:W-:Y:S04]  /*1b20*/  LDS R161, [R5+0xc00] ;  /* 0x000c000005a17984 */ /* 0x000fe80000000800 */
[----:B------:R-:W-:Y:S04]  /*1b30*/  LDS R156, [R5+0x900] ;  /* 0x00090000059c7984 */ /* 0x000fe80000000800 */
[----:B------:R-:W-:Y:S04]  /*1b40*/  LDS R157, [R5+0xd00] ;  /* 0x000d0000059d7984 */ /* 0x000fe80000000800 */
[----:B------:R-:W-:Y:S04]  /*1b50*/  LDS R162, [R6] ;  /* 0x0000000006a27984 */ /* 0x000fe80000000800 */
[----:B------:R-:W2:Y:S04]  /*1b60*/  LDS R163, [R6+0x400] ;  /* 0x0004000006a37984 */ /* 0x000ea80000000800 */
[----:B------:R-:W-:Y:S04]  /*1b70*/  LDS R158, [R6+0x100] ;  /* 0x00010000069e7984 */ /* 0x000fe80000000800 */
[----:B------:R-:W3:Y:S01]  /*1b80*/  LDS R159, [R6+0x500] ;  /* 0x00050000069f7984 */ /* 0x000ee20000000800 */
[----:B------:R-:W-:Y:S01]  /*1b90*/  R2UR UR4, R26 ;  /* 0x000000001a0472ca */ /* 0x000fe200000e0000 */
[----:B------:R-:W-:Y:S01]  /*1ba0*/  UMOV UR7, 0x40000040 ;  /* 0x4000004000077882 */ /* 0x000fe20000000000 */
[----:B--2---:R-:W-:-:S11]  /*1bb0*/  WARPGROUP.ARRIVE ;  /* 0x00000000000079c5 */ /* 0x004fd60000000000 */
[----:B------:R-:W-:-:S04]  /*1bc0*/  USHF.R.U32.HI UR4, URZ, 0x4, UR4 ;  /* 0x000000043f047899 */ /* 0x000fc80008011604 */
[----:B------:R-:W-:-:S04]  /*1bd0*/  ULOP3.LUT UR4, UR4, 0x3fff, URZ, 0xc0, !UPT ;  /* 0x00003fff04047892 */ /* 0x000fc8000f8ec03f */
[----:B------:R-:W-:-:S04]  /*1be0*/  ULOP3.LUT UR8, UR4, 0x10000, URZ, 0xfc, !UPT ;  /* 0x0001000004087892 */ /* 0x000fc8000f8efc3f */
[----:B------:R-:W-:-:S07]  /*1bf0*/  ULEA UR4, UR52, UR8, 0xb ;  /* 0x0000000834047291 */ /* 0x000fce000f8e583f */
[----:B------:R-:W-:Y:S02]  /*1c00*/  UMOV UR6, UR4 ;  /* 0x0000000400067c82 */ /* 0x000fe40008000000 */
[----:B------:R-:W-:Y:S01]  /*1c10*/  HGMMA.64x256x8.F32.TF32 R24, R160, gdesc[UR4], RZ, !UPT, gsb0 ;  /* 0x07e00004a0187df0 */ /* 0x000fe2000c0028ff */
[----:B------:R-:W-:Y:S01]  /*1c20*/  UIADD3 UR6, UR4, 0x2, URZ ;  /* 0x0000000204067890 */ /* 0x000fe2000fffe03f */
[----:B------:R-:W-:Y:S01]  /*1c30*/  UMOV UR7, 0x40000040 ;  /* 0x4000004000077882 */ /* 0x000fe20000000000 */
[----:B------:R-:W-:Y:S02]  /*1c40*/  WARPGROUP.DEPBAR.LE gsb0, 0x0 ;  /* 0x00008000000079c5 */ /* 0x000fe40000010000 */
[----:B---3--:R-:W-:-:S15]  /*1c50*/  WARPGROUP.ARRIVE ;  /* 0x00000000000079c5 */ /* 0x008fde0000000000 */
[----:B------:R-:W-:-:S08]  /*1c60*/  NOP ;  /* 0x0000000000007918 */ /* 0x000fd00000000000 */
[----:B------:R-:W-:Y:S01]  /*1c70*/  HGMMA.64x256x8.F32.TF32 R24, R156, gdesc[UR4], R24, gsb0 ;  /* 0x07e000049c187df0 */ /* 0x000fe20008002818 */
[----:B------:R-:W-:Y:S01]  /*1c80*/  UIADD3 UR6, UR4, 0x4, URZ ;  /* 0x0000000404067890 */ /* 0x000fe2000fffe03f */
[----:B------:R-:W-:Y:S01]  /*1c90*/  UMOV UR7, 0x40000040 ;  /* 0x4000004000077882 */ /* 0x000fe20000000000 */
[----:B------:R-:W-:Y:S02]  /*1ca0*/  WARPGROUP.DEPBAR.LE gsb0, 0x0 ;  /* 0x00008000000079c5 */ /* 0x000fe40000010000 */
[----:B------:R-:W-:Y:S04]  /*1cb0*/  LDS R156, [R5+0xa00] ;  /* 0x000a0000059c7984 */ /* 0x000fe80000000800 */
[----:B------:R-:W-:Y:S04]  /*1cc0*/  LDS R157, [R5+0xe00] ;  /* 0x000e0000059d7984 */ /* 0x000fe80000000800 */
[----:B------:R-:W-:Y:S04]  /*1cd0*/  LDS R158, [R6+0x200] ;  /* 0x00020000069e7984 */ /* 0x000fe80000000800 */
[----:B------:R-:W2:Y:S02]  /*1ce0*/  LDS R159, [R6+0x600] ;  /* 0x00060000069f7984 */ /* 0x000ea40000000800 */
[----:B--2---:R-:W-:-:S09]  /*1cf0*/  WARPGROUP.ARRIVE ;  /* 0x00000000000079c5 */ /* 0x004fd20000000000 */
        /* <DEDUP_REMOVED lines=9> */
[----:B------:R-:W-:Y:S03]  /*1d90*/  HGMMA.64x256x8.F32.TF32 R24, R156, gdesc[UR4], R24, gsb0 ;  /* 0x07e000049c187df0 */ /* 0x000fe60008002818 */
[----:B------:R-:W-:Y:S02]  /*1da0*/  WARPGROUP.DEPBAR.LE gsb0, 0x0 ;  /* 0x00008000000079c5 */ /* 0x000fe40000010000 */
[----:B------:R-:W-:Y:S05]  /*1db0*/  @!P2 BRA `(.L_x_25) ;  /* 0x0000000800a0a947 */ /* 0x000fea0003800000 */
[----:B------:R-:W-:Y:S05]  /*1dc0*/  @!P0 BRA `(.L_x_26) ;  /* 0x0000000000048947 */ /* 0x000fea0003800000 */
[----:B------:R-:W-:Y:S01]  /*1dd0*/  BPT.TRAP 0x1 ;  /* 0x000000040000795c */ /* 0x000fe20000300000 */
.L_x_26:
[----:B------:R-:W-:-:S04]  /*1de0*/  IMAD.SHL.U32 R8, R0, 0x800, RZ ;  /* 0x0000080000087824 */ /* 0x000fc800078e00ff */
[----:B0-----:R-:W-:-:S05]  /*1df0*/  IMAD.IADD R5, R165, 0x1, R8 ;  /* 0x00000001a5057824 */ /* 0x001fca00078e0208 */
[----:B------:R-:W-:-:S05]  /*1e00*/  LEA R5, R5, UR39, 0x2 ;  /* 0x0000002705057c11 */ /* 0x000fca000f8e10ff */
[C---:B------:R-:W-:Y:S02]  /*1e10*/  VIADD R9, R5.reuse, 0x800 ;  /* 0x0000080005097836 */ /* 0x040fe40000000000 */
[----:B------:R-:W-:Y:S02]  /*1e20*/  VIADD R6, R5, 0x890 ;  /* 0x0000089005067836 */ /* 0x000fe40000000000 */
[----:B------:R-:W-:Y:S01]  /*1e30*/  @P3 VIADD R6, R9, 0x70 ;  /* 0x0000007009063836 */ /* 0x000fe20000000000 */
[----:B-1----:R-:W-:Y:S06]  /*1e40*/  @P1 BRA `(.L_x_27) ;  /* 0x0000000000081947 */ /* 0x002fec0003800000 */
[----:B------:R-:W0:Y:S02]  /*1e50*/  SYNCS.PHASECHK.TRANS64.TRYWAIT P1, [R4+URZ], R7 ;  /* 0x00000007040075a7 */ /* 0x000e24000802017f */
[----:B0-----:R-:W-:Y:S05]  /*1e60*/  @!P1 BRA `(.L_x_28) ;  /* 0x000000a4006c9947 */ /* 0x001fea0003800000 */
.L_x_27:
[----:B0-----:R-:W0:Y:S01]  /*1e70*/  LDC R4, c[0x0][0x28c] ;  /* 0x0000a300ff047b82 */ /* 0x001e220000000800 */
[----:B------:R1:W2:Y:S01]  /*1e80*/  LDS R160, [R5+0x800] ;  /* 0x0008000005a07984 */ /* 0x0002a20000000800 */
[----:B------:R-:W-:-:S03]  /*1e90*/  UMOV UR4, UR52 ;  /* 0x0000003400047c82 */ /* 0x000fc60008000000 */
[----:B------:R1:W3:Y:S04]  /*1ea0*/  LDS R161, [R5+0xc00] ;  /* 0x000c000005a17984 */ /* 0x0002e80000000800 */
[----:B------:R1:W4:Y:S04]  /*1eb0*/  LDS R162, [R6] ;  /* 0x0000000006a27984 */ /* 0x0003280000000800 */
[----:B------:R1:W1:Y:S01]  /*1ec0*/  LDS R163, [R6+0x400] ;  /* 0x0004000006a37984 */ /* 0x0002620000000800 */
[----:B0-----:R-:W-:-:S13]  /*1ed0*/  ISETP.GE.AND P1, PT, R4, 0x41, PT ;  /* 0x000000410400780c */ /* 0x001fda0003f26270 */
[----:B-1234-:R-:W-:Y:S05]  /*1ee0*/  @!P1 BRA `(.L_x_29) ;  /* 0x0000000400749947 */ /* 0x01efea0003800000 */
[----:B------:R-:W-:Y:S01]  /*1ef0*/  IMAD.U32 R9, RZ, RZ, UR37 ;  /* 0x00000025ff097e24 */ /* 0x000fe2000f8e00ff */
[----:B------:R-:W-:-:S06]  /*1f00*/  UMOV UR4, UR52 ;  /* 0x0000003400047c82 */ /* 0x000fcc0008000000 */
.L_x_37:
[----:B------:R-:W-:-:S05]  /*1f10*/  VIADD R4, R0, 0x1 ;  /* 0x0000000100047836 */ /* 0x000fca0000000000 */
[----:B------:R-:W-:-:S04]  /*1f20*/  ISETP.NE.AND P1, PT, R4, 0x5, PT ;  /* 0x000000050400780c */ /* 0x000fc80003f25270 */
[----:B0-----:R-:W-:Y:S02]  /*1f30*/  SEL R6, RZ, 0x1, P1 ;  /* 0x00000001ff067807 */ /* 0x001fe40000800000 */
[----:B------:R-:W-:Y:S02]  /*1f40*/  SEL R10, R4, RZ, P1 ;  /* 0x000000ff040a7207 */ /* 0x000fe40000800000 */
[----:B------:R-:W-:Y:S01]  /*1f50*/  LOP3.LUT R3, R3, R6, RZ, 0x3c, !PT ;  /* 0x0000000603037212 */ /* 0x000fe200078e3cff */
[----:B------:R-:W-:Y:S06]  /*1f60*/  @!P0 BRA `(.L_x_30) ;  /* 0x0000000000048947 */ /* 0x000fec0003800000 */
[----:B------:R-:W-:Y:S01]  /*1f70*/  BPT.TRAP 0x1 ;  /* 0x000000040000795c */ /* 0x000fe20000300000 */
.L_x_30:
[----:B------:R-:W-:Y:S01]  /*1f80*/  IMAD.MOV.U32 R5, RZ, RZ, 0x40000040 ;  /* 0x40000040ff057424 */ /* 0x000fe200078e00ff */
[C---:B------:R-:W-:Y:S01]  /*1f90*/  LEA R4, R0.reuse, UR8, 0xb ;  /* 0x0000000800047c11 */ /* 0x040fe2000f8e58ff */
[----:B------:R-:W-:Y:S01]  /*1fa0*/  IMAD R0, R0, 0x800, R165 ;  /* 0x0000080000007824 */ /* 0x000fe200078e02a5 */
[----:B------:R-:W-:Y:S01]  /*1fb0*/  LEA R11, R10, UR39, 0x3 ;  /* 0x000000270a0b7c11 */ /* 0x000fe2000f8e18ff */
[----:B------:R-:W-:Y:S01]  /*1fc0*/  IMAD.MOV.U32 R7, RZ, RZ, 0x40000040 ;  /* 0x40000040ff077424 */ /* 0x000fe200078e00ff */
[C---:B------:R-:W-:Y:S01]  /*1fd0*/  R2UR UR6, R4.reuse ;  /* 0x00000000040672ca */ /* 0x040fe200000e0000 */
[----:B------:R-:W-:Y:S01]  /*1fe0*/  VIADD R6, R4, 0x2 ;  /* 0x0000000204067836 */ /* 0x000fe20000000000 */
[----:B------:R-:W-:Y:S02]  /*1ff0*/  R2UR UR7, R5 ;  /* 0x00000000050772ca */ /* 0x000fe400000e0000 */
[----:B------:R-:W-:Y:S02]  /*2000*/  SHF.L.U32 R14, R3, 0x1f, RZ ;  /* 0x0000001f030e7819 */ /* 0x000fe400000006ff */
[----:B------:R-:W-:-:S02]  /*2010*/  LOP3.LUT P3, RZ, R23, 0x1, RZ, 0xc0, !PT ;  /* 0x0000000117ff7812 */ /* 0x000fc4000786c0ff */
[----:B------:R0:W1:Y:S01]  /*2020*/  SYNCS.PHASECHK.TRANS64.TRYWAIT P1, [R11+URZ], R14 ;  /* 0x0000000e0b0075a7 */ /* 0x000062000802017f */
[----:B------:R-:W-:Y:S01]  /*2030*/  WARPGROUP.ARRIVE ;  /* 0x00000000000079c5 */ /* 0x000fe20000000000 */
[----:B------:R-:W-:-:S05]  /*2040*/  LEA R12, R0, UR39, 0x2 ;  /* 0x00000027000c7c11 */ /* 0x000fca000f8e10ff */
[----:B------:R-:W-:Y:S01]  /*2050*/  HGMMA.64x256x8.F32.TF32 R24, R160, gdesc[UR4], R24, gsb0 ;  /* 0x07e00004a0187df0 */ /* 0x000fe20008002818 */
[----:B------:R-:W-:Y:S01]  /*2060*/  VIADD R0, R12, 0x900 ;  /* 0x000009000c007836 */ /* 0x000fe20000000000 */
[----:B------:R-:W-:Y:S01]  /*2070*/  R2UR UR6, R6 ;  /* 0x00000000060672ca */ /* 0x000fe200000e0000 */
[----:B------:R-:W-:Y:S01]  /*2080*/  VIADD R8, R12, 0x990 ;  /* 0x000009900c087836 */ /* 0x000fe20000000000 */
[----:B------:R-:W-:Y:S01]  /*2090*/  R2UR UR7, R7 ;  /* 0x00000000070772ca */ /* 0x000fe200000e0000 */
[----:B------:R-:W-:Y:S01]  /*20a0*/  @P3 VIADD R8, R0, 0x70 ;  /* 0x0000007000083836 */ /* 0x000fe20000000000 */
[----:B------:R-:W-:Y:S02]  /*20b0*/  WARPGROUP.DEPBAR.LE gsb0, 0x0 ;  /* 0x00008000000079c5 */ /* 0x000fe40000010000 */
[----:B------:R-:W-:Y:S04]  /*20c0*/  LDS R156, [R12+0x900] ;  /* 0x000900000c9c7984 */ /* 0x000fe80000000800 */
[----:B------:R-:W-:Y:S04]  /*20d0*/  LDS R157, [R12+0xd00] ;  /* 0x000d00000c9d7984 */ /* 0x000fe80000000800 */
[----:B------:R-:W-:Y:S04]  /*20e0*/  LDS R158, [R8] ;  /* 0x00000000089e7984 */ /* 0x000fe80000000800 */
[----:B------:R-:W2:Y:S02]  /*20f0*/  LDS R159, [R8+0x400] ;  /* 0x00040000089f7984 */ /* 0x000ea40000000800 */
[----:B--2---:R-:W-:-:S06]  /*2100*/  WARPGROUP.ARRIVE ;  /* 0x00000000000079c5 */ /* 0x004fcc0000000000 */
[----:B------:R-:W-:Y:S03]  /*2110*/  HGMMA.64x256x8.F32.TF32 R24, R156, gdesc[UR4], R24, gsb0 ;  /* 0x07e000049c187df0 */ /* 0x000fe60008002818 */
[----:B------:R-:W-:Y:S02]  /*2120*/  WARPGROUP.DEPBAR.LE gsb0, 0x0 ;  /* 0x00008000000079c5 */ /* 0x000fe40000010000 */
[----:B------:R0:W2:Y:S04]  /*2130*/  LDS R156, [R12+0xa00] ;  /* 0x000a00000c9c7984 */ /* 0x0000a80000000800 */
[----:B------:R0:W3:Y:S04]  /*2140*/  LDS R157, [R12+0xe00] ;  /* 0x000e00000c9d7984 */ /* 0x0000e80000000800 */
[----:B------:R0:W4:Y:S04]  /*2150*/  LDS R158, [R8+0x100] ;  /* 0x00010000089e7984 */ /* 0x0001280000000800 */
[----:B------:R0:W0:Y:S01]  /*2160*/  LDS R159, [R8+0x500] ;  /* 0x00050000089f7984 */ /* 0x0000220000000800 */
[----:B-1----:R-:W-:Y:S05]  /*2170*/  @!P0 BRA `(.L_x_31) ;  /* 0x0000000000048947 */ /* 0x002fea0003800000 */
[----:B------:R-:W-:Y:S01]  /*2180*/  BPT.TRAP 0x1 ;  /* 0x000000040000795c */ /* 0x000fe20000300000 */
.L_x_31:
[----:B------:R-:W-:Y:S02]  /*2190*/  UISETP.GT.U32.AND UP0, UPT, UR49, 0x1, UPT ;  /* 0x000000013100788c */ /* 0x000fe4000bf04070 */
[----:B------:R-:W-:-:S04]  /*21a0*/  ULEA UR5, UR4, UR39, 0x3 ;  /* 0x0000002704057291 */ /* 0x000fc8000f8e183f */
[----:B------:R-:W-:Y:S01]  /*21b0*/  UIADD3 UR5, UR5, 0x28, URZ ;  /* 0x0000002805057890 */ /* 0x000fe2000fffe03f */
[----:B------:R-:W-:-:S03]  /*21c0*/  PLOP3.LUT P2, PT, PT, PT, UP0, 0x80, 0x0 ;  /* 0x000000000000781c */ /* 0x000fc60003f4f008 */
[----:B------:R-:W-:-:S09]  /*21d0*/  UPRMT UR5, URZ, 0x654, UR5 ;  /* 0x000006543f057896 */ /* 0x000fd20008000005 */
[----:B------:R-:W-:Y:S01]  /*21e0*/  SYNCS.ARRIVE.TRANS64.RED.A1T0 RZ, [UR5], RZ ;  /* 0x000000ffffff79a7 */ /* 0x000fe20008100405 */
[----:B------:R-:W-:Y:S05]  /*21f0*/  @P2 BRA `(.L_x_32) ;  /* 0x0000000000042947 */ /* 0x000fea0003800000 */
[----:B------:R-:W-:Y:S01]  /*2200*/  BPT.TRAP 0x1 ;  /* 0x000000040000795c */ /* 0x000fe20000300000 */
.L_x_32:
[----:B------:R-:W-:Y:S01]  /*2210*/  VIADD R6, R4, 0x4 ;  /* 0x0000000404067836 */ /* 0x000fe20000000000 */
[----:B0-234-:R-:W-:Y:S01]  /*2220*/  WARPGROUP.ARRIVE ;  /* 0x00000000000079c5 */ /* 0x01dfe20000000000 */
[----:B------:R-:W-:Y:S01]  /*2230*/  IMAD.MOV.U32 R7, RZ, RZ, 0x40000040 ;  /* 0x40000040ff077424 */ /* 0x000fe200078e00ff */
[----:B------:R-:W-:Y:S02]  /*2240*/  UIADD3 UR4, UR4, 0x1, URZ ;  /* 0x0000000104047890 */ /* 0x000fe4000fffe03f */
[----:B------:R-:W-:Y:S02]  /*2250*/  R2UR UR6, R6 ;  /* 0x00000000060672ca */ /* 0x000fe400000e0000 */
[----:B------:R-:W-:Y:S01]  /*2260*/  R2UR UR7, R7 ;  /* 0x00000000070772ca */ /* 0x000fe200000e0000 */
[----:B------:R-:W-:-:S04]  /*2270*/  UISETP.NE.AND UP0, UPT, UR4, 0x5, UPT ;  /* 0x000000050400788c */ /* 0x000fc8000bf05270 */
[----:B------:R-:W-:-:S09]  /*2280*/  USEL UR4, UR4, URZ, UP0 ;  /* 0x0000003f04047287 */ /* 0x000fd20008000000 */
[----:B------:R-:W-:Y:S03]  /*2290*/  HGMMA.64x256x8.F32.TF32 R24, R156, gdesc[UR4], R24, gsb0 ;  /* 0x07e000049c187df0 */ /* 0x000fe60008002818 */
[----:B------:R-:W-:Y:S02]  /*22a0*/  WARPGROUP.DEPBAR.LE gsb0, 0x0 ;  /* 0x00008000000079c5 */ /* 0x000fe40000010000 */
[----:B------:R0:W1:Y:S04]  /*22b0*/  LDS R156, [R12+0xb00] ;  /* 0x000b00000c9c7984 */ /* 0x0000680000000800 */
[----:B------:R0:W2:Y:S04]  /*22c0*/  LDS R157, [R12+0xf00] ;  /* 0x000f00000c9d7984 */ /* 0x0000a80000000800 */
[----:B------:R0:W3:Y:S04]  /*22d0*/  LDS R158, [R8+0x200] ;  /* 0x00020000089e7984 */ /* 0x0000e80000000800 */
[----:B------:R0:W4:Y:S01]  /*22e0*/  LDS R159, [R8+0x600] ;  /* 0x00060000089f7984 */ /* 0x0001220000000800 */
[----:B------:R-:W-:Y:S05]  /*22f0*/  @!P0 BRA `(.L_x_33) ;  /* 0x0000000000048947 */ /* 0x000fea0003800000 */
[----:B------:R-:W-:Y:S01]  /*2300*/  BPT.TRAP 0x1 ;  /* 0x000000040000795c */ /* 0x000fe20000300000 */
.L_x_33:
[----:B0-----:R-:W-:Y:S01]  /*2310*/  IMAD.SHL.U32 R8, R10, 0x800, RZ ;  /* 0x000008000a087824 */ /* 0x001fe200078e00ff */
[----:B------:R-:W-:Y:S03]  /*2320*/  BSSY B0, `(.L_x_34) ;  /* 0x0000009000007945 */ /* 0x000fe60003800000 */
[----:B------:R-:W-:-:S05]  /*2330*/  IMAD.IADD R0, R165, 0x1, R8 ;  /* 0x00000001a5007824 */ /* 0x000fca00078e0208 */
[----:B------:R-:W-:-:S05]  /*2340*/  LEA R0, R0, UR39, 0x2 ;  /* 0x0000002700007c11 */ /* 0x000fca000f8e10ff */
[C---:B------:R-:W-:Y:S02]  /*2350*/  VIADD R7, R0.reuse, 0x800 ;  /* 0x0000080000077836 */ /* 0x040fe40000000000 */
[----:B------:R-:W-:Y:S02]  /*2360*/  VIADD R6, R0, 0x890 ;  /* 0x0000089000067836 */ /* 0x000fe40000000000 */
[----:B------:R-:W-:Y:S01]  /*2370*/  @P3 VIADD R6, R7, 0x70 ;  /* 0x0000007007063836 */ /* 0x000fe20000000000 */
[----:B------:R-:W-:Y:S06]  /*2380*/  @P1 BRA `(.L_x_35) ;  /* 0x0000000000081947 */ /* 0x000fec0003800000 */
[----:B------:R-:W0:Y:S02]  /*2390*/  SYNCS.PHASECHK.TRANS64.TRYWAIT P1, [R11+URZ], R14 ;  /* 0x0000000e0b0075a7 */ /* 0x000e24000802017f */
[----:B0-----:R-:W-:Y:S05]  /*23a0*/  @!P1 BRA `(.L_x_36) ;  /* 0x000000a000309947 */ /* 0x001fea0003800000 */
.L_x_35:
[----:B------:R-:W-:Y:S05]  /*23b0*/  BSYNC B0 ;  /* 0x0000000000007941 */ /* 0x000fea0003800000 */
.L_x_34:
[----:B------:R-:W0:Y:S01]  /*23c0*/  LDS R160, [R0+0x800] ;  /* 0x0008000000a07984 */ /* 0x000e220000000800 */
[----:B------:R-:W-:Y:S05]  /*23d0*/  WARPSYNC.ALL ;  /* 0x0000000000007948 */ /* 0x000fea0003800000 */
[----:B------:R1:W0:Y:S04]  /*23e0*/  LDS R161, [R0+0xc00] ;  /* 0x000c000000a17984 */ /* 0x0002280000000800 */
[----:B------:R0:W0:Y:S04]  /*23f0*/  LDS R162, [R6] ;  /* 0x0000000006a27984 */ /* 0x0000280000000800 */
[----:B------:R0:W0:Y:S01]  /*2400*/  LDS R163, [R6+0x400] ;  /* 0x0004000006a37984 */ /* 0x0000220000000800 */
[----:B------:R-:W-:Y:S01]  /*2410*/  VIADD R4, R4, 0x6 ;  /* 0x0000000604047836 */ /* 0x000fe20000000000 */
[----:B-1234-:R-:W-:Y:S01]  /*2420*/  WARPGROUP.ARRIVE ;  /* 0x00000000000079c5 */ /* 0x01efe20000000000 */
[----:B------:R-:W-:Y:S01]  /*2430*/  IMAD.MOV.U32 R5, RZ, RZ, 0x40000040 ;  /* 0x40000040ff057424 */ /* 0x000fe200078e00ff */
[C---:B------:R-:W-:Y:S01]  /*2440*/  ISETP.GT.AND P1, PT, R9.reuse, 0x2, PT ;  /* 0x000000020900780c */ /* 0x040fe20003f24270 */
[----:B------:R-:W-:Y:S01]  /*2450*/  VIADD R9, R9, 0xffffffff ;  /* 0xffffffff09097836 */ /* 0x000fe20000000000 */
[----:B------:R-:W-:Y:S01]  /*2460*/  R2UR UR6, R4 ;  /* 0x00000000040672ca */ /* 0x000fe200000e0000 */
[----:B------:R-:W-:Y:S01]  /*2470*/  IMAD.MOV.U32 R0, RZ, RZ, R10 ;  /* 0x000000ffff007224 */ /* 0x000fe200078e000a */
[----:B------:R-:W-:-:S13]  /*2480*/  R2UR UR7, R5 ;  /* 0x00000000050772ca */ /* 0x000fda00000e0000 */
[----:B------:R-:W-:Y:S03]  /*2490*/  HGMMA.64x256x8.F32.TF32 R24, R156, gdesc[UR4], R24, gsb0 ;  /* 0x07e000049c187df0 */ /* 0x000fe60008002818 */
[----:B------:R-:W-:Y:S02]  /*24a0*/  WARPGROUP.DEPBAR.LE gsb0, 0x0 ;  /* 0x00008000000079c5 */ /* 0x000fe40000010000 */
[----:B------:R-:W-:Y:S05]  /*24b0*/  @P1 BRA `(.L_x_37) ;  /* 0xfffffff800941947 */ /* 0x000fea000383ffff */
.L_x_29:
[----:B------:R-:W-:Y:S01]  /*24c0*/  VIADD R4, R8, UR8 ;  /* 0x0000000808047c36 */ /* 0x000fe20008000000 */
[----:B0-----:R-:W-:Y:S01]  /*24d0*/  WARPGROUP.ARRIVE ;  /* 0x00000000000079c5 */ /* 0x001fe20000000000 */
[----:B------:R-:W-:Y:S01]  /*24e0*/  IMAD.MOV.U32 R5, RZ, RZ, 0x40000040 ;  /* 0x40000040ff057424 */ /* 0x000fe200078e00ff */
[----:B------:R-:W-:Y:S01]  /*24f0*/  LOP3.LUT P1, RZ, R23, 0x1, RZ, 0xc0, !PT ;  /* 0x0000000117ff7812 */ /* 0x000fe2000782c0ff */
[----:B------:R-:W-:Y:S01]  /*2500*/  IMAD.IADD R8, R165, 0x1, R8 ;  /* 0x00000001a5087824 */ /* 0x000fe200078e0208 */
[C---:B------:R-:W-:Y:S01]  /*2510*/  R2UR UR6, R4.reuse ;  /* 0x00000000040672ca */ /* 0x040fe200000e0000 */
[----:B------:R-:W-:Y:S01]  /*2520*/  VIADD R6, R4, 0x2 ;  /* 0x0000000204067836 */ /* 0x000fe20000000000 */
[----:B------:R-:W-:Y:S01]  /*2530*/  R2UR UR7, R5 ;  /* 0x00000000050772ca */ /* 0x000fe200000e0000 */
[----:B------:R-:W-:Y:S01]  /*2540*/  IMAD.MOV.U32 R7, RZ, RZ, 0x40000040 ;  /* 0x40000040ff077424 */ /* 0x000fe200078e00ff */
[----:B------:R-:W-:-:S05]  /*2550*/  LEA R8, R8, UR39, 0x2 ;  /* 0x0000002708087c11 */ /* 0x000fca000f8e10ff */
[C---:B------:R-:W-:Y:S02]  /*2560*/  VIADD R3, R8.reuse, 0x900 ;  /* 0x0000090008037836 */ /* 0x040fe40000000000 */
[----:B------:R-:W-:Y:S02]  /*2570*/  VIADD R0, R8, 0x990 ;  /* 0x0000099008007836 */ /* 0x000fe40000000000 */
[----:B------:R-:W-:Y:S02]  /*2580*/  @P1 VIADD R0, R3, 0x70 ;  /* 0x0000007003001836 */ /* 0x000fe40000000000 */
[----:B------:R-:W-:Y:S01]  /*2590*/  HGMMA.64x256x8.F32.TF32 R24, R160, gdesc[UR4], R24, gsb0 ;  /* 0x07e00004a0187df0 */ /* 0x000fe20008002818 */
[----:B------:R-:W-:Y:S02]  /*25a0*/  R2UR UR6, R6 ;  /* 0x00000000060672ca */ /* 0x000fe400000e0000 */
[----:B------:R-:W-:Y:S01]  /*25b0*/  R2UR UR7, R7 ;  /* 0x00000000070772ca */ /* 0x000fe200000e0000 */
[----:B------:R-:W-:-:S02]  /*25c0*/  WARPGROUP.DEPBAR.LE gsb0, 0x0 ;  /* 0x00008000000079c5 */ /* 0x000fc40000010000 */
[----:B------:R-:W-:Y:S04]  /*25d0*/  LDS R156, [R8+0x900] ;  /* 0x00090000089c7984 */ /* 0x000fe80000000800 */
[----:B------:R-:W-:Y:S04]  /*25e0*/  LDS R157, [R8+0xd00] ;  /* 0x000d0000089d7984 */ /* 0x000fe80000000800 */
[----:B------:R-:W-:Y:S04]  /*25f0*/  LDS R158, [R0] ;  /* 0x00000000009e7984 */ /* 0x000fe80000000800 */
[----:B------:R-:W0:Y:S02]  /*2600*/  LDS R159, [R0+0x400] ;  /* 0x00040000009f7984 */ /* 0x000e240000000800 */
[----:B0-----:R-:W-:-:S08]  /*2610*/  WARPGROUP.ARRIVE ;  /* 0x00000000000079c5 */ /* 0x001fd00000000000 */
        /* <DEDUP_REMOVED lines=8> */
.L_x_38:
        /* <DEDUP_REMOVED lines=8> */
.L_x_39:
[C---:B------:R-:W-:Y:S01]  /*2720*/  VIADD R6, R4.reuse, 0x4 ;  /* 0x0000000404067836 */ /* 0x040fe20000000000 */
[----:B-1234-:R-:W-:Y:S01]  /*2730*/  WARPGROUP.ARRIVE ;  /* 0x00000000000079c5 */ /* 0x01efe20000000000 */
[----:B------:R-:W-:Y:S02]  /*2740*/  IMAD.MOV.U32 R7, RZ, RZ, 0x40000040 ;  /* 0x40000040ff077424 */ /* 0x000fe400078e00ff */
[----:B------:R-:W-:Y:S01]  /*2750*/  VIADD R4, R4, 0x6 ;  /* 0x0000000604047836 */ /* 0x000fe20000000000 */
[----:B------:R-:W-:Y:S01]  /*2760*/  R2UR UR6, R6 ;  /* 0x00000000060672ca */ /* 0x000fe200000e0000 */
[----:B------:R-:W-:Y:S01]  /*2770*/  IMAD.MOV.U32 R5, RZ, RZ, 0x40000040 ;  /* 0x40000040ff057424 */ /* 0x000fe200078e00ff */
[----:B------:R-:W-:-:S13]  /*2780*/  R2UR UR7, R7 ;  /* 0x00000000070772ca */ /* 0x000fda00000e0000 */
[----:B------:R-:W-:Y:S01]  /*2790*/  HGMMA.64x256x8.F32.TF32 R24, R156, gdesc[UR4], R24, gsb0 ;  /* 0x07e000049c187df0 */ /* 0x000fe20008002818 */
[----:B------:R-:W-:Y:S02]  /*27a0*/  R2UR UR6, R4 ;  /* 0x00000000040672ca */ /* 0x000fe400000e0000 */
[----:B------:R-:W-:Y:S01]  /*27b0*/  R2UR UR7, R5 ;  /* 0x00000000050772ca */ /* 0x000fe200000e0000 */
[----:B------:R-:W-:Y:S02]  /*27c0*/  WARPGROUP.DEPBAR.LE gsb0, 0x0 ;  /* 0x00008000000079c5 */ /* 0x000fe40000010000 */
[----:B------:R-:W-:Y:S04]  /*27d0*/  LDS R156, [R8+0xb00] ;  /* 0x000b0000089c7984 */ /* 0x000fe80000000800 */
[----:B------:R-:W-:Y:S04]  /*27e0*/  LDS R157, [R8+0xf00] ;  /* 0x000f0000089d7984 */ /* 0x000fe80000000800 */
[----:B------:R-:W-:Y:S04]  /*27f0*/  LDS R158, [R0+0x200] ;  /* 0x00020000009e7984 */ /* 0x000fe80000000800 */
[----:B------:R-:W1:Y:S02]  /*2800*/  LDS R159, [R0+0x600] ;  /* 0x00060000009f7984 */ /* 0x000e640000000800 */
[----:B-1----:R-:W-:-:S08]  /*2810*/  WARPGROUP.ARRIVE ;  /* 0x00000000000079c5 */ /* 0x002fd00000000000 */
[----:B------:R-:W-:Y:S03]  /*2820*/  HGMMA.64x256x8.F32.TF32 R24, R156, gdesc[UR4], R24, gsb0 ;  /* 0x07e000049c187df0 */ /* 0x000fe60008002818 */
[----:B------:R-:W-:Y:S02]  /*2830*/  WARPGROUP.DEPBAR.LE gsb0, 0x0 ;  /* 0x00008000000079c5 */ /* 0x000fe40000010000 */
.L_x_25:
[----:B0-----:R-:W-:-:S04]  /*2840*/  IMAD.U32 R0, RZ, RZ, UR41 ;  /* 0x00000029ff007e24 */ /* 0x001fc8000f8e00ff */
[----:B------:R0:W-:Y:S01]  /*2850*/  SYNCS.ARRIVE.TRANS64.A1T0 RZ, [R0+UR40], RZ ;  /* 0x000000ff00ff79a7 */ /* 0x0001e20008100028 */
[----:B------:R-:W-:Y:S05]  /*2860*/  @!P0 BRA `(.L_x_40) ;  /* 0x0000000000048947 */ /* 0x000fea0003800000 */
[----:B------:R-:W-:Y:S01]  /*2870*/  BPT.TRAP 0x1 ;  /* 0x000000040000795c */ /* 0x000fe20000300000 */
.L_x_40:
[----:B------:R-:W-:Y:S02]  /*2880*/  UIADD3 UR6, UR37, UR52, URZ ;  /* 0x0000003425067290 */ /* 0x000fe4000fffe03f */
[----:B------:R-:W-:Y:S02]  /*2890*/  UISETP.GT.U32.AND UP0, UPT, UR49, 0x1, UPT ;  /* 0x000000013100788c */ /* 0x000fe4000bf04070 */
[----:B------:R-:W-:-:S04]  /*28a0*/  UIMAD.WIDE.U32 UR4, UR6, -0x33333333, URZ ;  /* 0xcccccccd060478a5 */ /* 0x000fc8000f8e003f */
[----:B------:R-:W-:Y:S01]  /*28b0*/  USHF.R.U32.HI UR4, URZ, 0x2, UR5 ;  /* 0x000000023f047899 */ /* 0x000fe20008011605 */
[----:B------:R-:W-:-:S03]  /*28c0*/  PLOP3.LUT P0, PT, PT, PT, UP0, 0x80, 0x0 ;  /* 0x000000000000781c */ /* 0x000fc60003f0f008 */
[----:B------:R-:W-:-:S04]  /*28d0*/  UIMAD UR6, UR4, -0x5, UR6 ;  /* 0xfffffffb040678a4 */ /* 0x000fc8000f8e0206 */
[----:B------:R-:W-:-:S04]  /*28e0*/  ULEA UR6, UR6, UR39, 0x3 ;  /* 0x0000002706067291 */ /* 0x000fc8000f8e183f */
[----:B------:R-:W-:-:S04]  /*28f0*/  UIADD3 UR6, UR6, 0x28, URZ ;  /* 0x0000002806067890 */ /* 0x000fc8000fffe03f */
[----:B------:R-:W-:-:S09]  /*2900*/  UPRMT UR6, URZ, 0x654, UR6 ;  /* 0x000006543f067896 */ /* 0x000fd20008000006 */
[----:B------:R-:W-:Y:S01]  /*2910*/  SYNCS.ARRIVE.TRANS64.RED.A1T0 RZ, [UR6], RZ ;  /* 0x000000ffffff79a7 */ /* 0x000fe20008100406 */
[----:B------:R-:W-:Y:S05]  /*2920*/  @P0 BRA `(.L_x_41) ;  /* 0x0000000000040947 */ /* 0x000fea0003800000 */
[----:B------:R-:W-:Y:S01]  /*2930*/  BPT.TRAP 0x1 ;  /* 0x000000040000795c */ /* 0x000fe20000300000 */
.L_x_41:
[----:B0-----:R-:W-:Y:S01]  /*2940*/  IMAD.U32 R0, RZ, RZ, UR42 ;  /* 0x0000002aff007e24 */ /* 0x001fe2000f8e00ff */
[----:B------:R-:W-:Y:S01]  /*2950*/  UIADD3 UR52, UR38, UR52, URZ ;  /* 0x0000003426347290 */ /* 0x000fe2000fffe03f */
[----:B------:R-:W0:Y:S01]  /*2960*/  LDC R9, c[0x0][0x288] ;  /* 0x0000a200ff097b82 */ /* 0x000e220000000800 */
[----:B------:R-:W-:Y:S01]  /*2970*/  UISETP.GE.U32.AND UP1, UPT, UR38, 0x5, UPT ;  /* 0x000000052600788c */ /* 0x000fe2000bf26070 */
[----:B------:R-:W-:Y:S01]  /*2980*/  IMAD.SHL.U32 R12, R164, 0x2, RZ ;  /* 0x00000002a40c7824 */ /* 0x000fe200078e00ff */
[----:B------:R-:W-:Y:S01]  /*2990*/  SHF.L.U32 R0, R0, 0x1f, RZ ;  /* 0x0000001f00007819 */ /* 0x000fe200000006ff */
[----:B------:R-:W-:Y:S02]  /*29a0*/  UISETP.GT.U32.AND UP0, UPT, UR52, 0x4, UPT ;  /* 0x000000043400788c */ /* 0x000fe4000bf04070 */
[----:B------:R-:W-:Y:S01]  /*29b0*/  UIMAD.WIDE.U32 UR4, UR52, -0x33333333, URZ ;  /* 0xcccccccd340478a5 */ /* 0x000fe2000f8e003f */
[----:B------:R-:W-:Y:S01]  /*29c0*/  SHF.R.S32.HI R13, RZ, 0x1f, R12 ;  /* 0x0000001fff0d7819 */ /* 0x000fe2000001140c */
[----:B------:R-:W2:Y:S01]  /*29d0*/  SYNCS.PHASECHK.TRANS64.TRYWAIT P0, [R167+UR47+0x10], R0 ;  /* 0x00001000a70075a7 */ /* 0x000ea2000800016f */
[----:B------:R-:W-:-:S02]  /*29e0*/  UISETP.LT.U32.AND UP0, UPT, UR38, 0x5, UP0 ;  /* 0x000000052600788c */ /* 0x000fc40008701070 */
[----:B------:R-:W-:Y:S02]  /*29f0*/  USHF.R.U32.HI UR4, URZ, 0x2, UR5 ;  /* 0x000000023f047899 */ /* 0x000fe40008011605 */
[----:B------:R-:W-:Y:S02]  /*2a00*/  USEL UR6, URZ, 0x1, !UP0 ;  /* 0x000000013f067887 */ /* 0x000fe4000c000000 */
[----:B------:R-:W-:Y:S02]  /*2a10*/  UIMAD UR52, UR4, -0x5, UR52 ;  /* 0xfffffffb043478a4 */ /* 0x000fe4000f8e0234 */
[----:B------:R-:W-:-:S04]  /*2a20*/  ULOP3.LUT UR48, UR48, UR6, URZ, 0x3c, !UPT ;  /* 0x0000000630307292 */ /* 0x000fc8000f8e3c3f */
[----:B------:R-:W-:Y:S01]  /*2a30*/  @UP1 ULOP3.LUT UR48, UR48, 0x1, UR4, 0x78, !UPT ;  /* 0x0000000130301892 */ /* 0x000fe2000f8e7804 */
[----:B0-2---:R-:W-:Y:S11]  /*2a40*/  @!P0 BRA `(.L_x_42) ;  /* 0x00000098009c8947 */ /* 0x005ff60003800000 */
.L_x_329:
[----:B0-----:R-:W-:Y:S01]  /*2a50*/  IMAD.SHL.U32 R3, R22, 0x40, RZ ;  /* 0x0000004016037824 */ /* 0x001fe200078e00ff */
[----:B------:R-:W-:Y:S01]  /*2a60*/  ULDC UR6, c[0x0][0x284] ;  /* 0x0000a10000067ab9 */ /* 0x000fe20000000800 */
[----:B------:R-:W-:Y:S01]  /*2a70*/  IMAD.SHL.U32 R14, R18, 0x100, RZ ;  /* 0x00000100120e7824 */ /* 0x000fe200078e00ff */
[----:B------:R-:W-:Y:S01]  /*2a80*/  SHF.R.S32.HI R157, RZ, 0x1f, R19 ;  /* 0x0000001fff9d7819 */ /* 0x000fe20000011413 */
[----:B------:R-:W-:Y:S01]  /*2a90*/  ULDC.64 UR4, c[0x0][0x5d0] ;  /* 0x0001740000047ab9 */ /* 0x000fe20000000a00 */
[----:B------:R-:W-:Y:S01]  /*2aa0*/  ISETP.GE.AND P0, PT, R3, UR6, PT ;  /* 0x0000000603007c0c */ /* 0x000fe2000bf06270 */
[----:B------:R-:W-:Y:S01]  /*2ab0*/  IMAD.WIDE.U32 R4, R19, UR4, R12 ;  /* 0x0000000413047c25 */ /* 0x000fe2000f8e000c */
[----:B------:R-:W-:Y:S02]  /*2ac0*/  SHF.R.S32.HI R15, RZ, 0x1f, R14 ;  /* 0x0000001fff0f7819 */ /* 0x000fe4000001140e */
[C---:B------:R-:W-:Y:S01]  /*2ad0*/  ISETP.GE.OR P0, PT, R14.reuse, R9, P0 ;  /* 0x000000090e00720c */ /* 0x040fe20000706670 */
[----:B------:R-:W-:Y:S01]  /*2ae0*/  IMAD R0, R157, UR4, RZ ;  /* 0x000000049d007c24 */ /* 0x000fe2000f8e02ff */
[----:B-1----:R-:W-:-:S03]  /*2af0*/  IADD3 R4, P1, R14, R4, RZ ;  /* 0x000000040e047210 */ /* 0x002fc60007f3e0ff */
[----:B------:R-:W-:-:S05]  /*2b00*/  IMAD R7, R19, UR5, R0 ;  /* 0x0000000513077c24 */ /* 0x000fca000f8e0200 */
[----:B------:R-:W-:-:S03]  /*2b10*/  IADD3.X R5, R15, R5, R7, P1, !PT ;  /* 0x000000050f057210 */ /* 0x000fc60000ffe407 */
[----:B------:R-:W-:Y:S05]  /*2b20*/  @P0 BRA `(.L_x_43) ;  /* 0x0000007800e80947 */ /* 0x000fea0003800000 */
[----:B------:R-:W0:Y:S01]  /*2b30*/  LDC.64 R10, c[0x0][0x5c8] ;  /* 0x00017200ff0a7b82 */ /* 0x000e220000000a00 */
[----:B-----5:R-:W-:Y:S01]  /*2b40*/  FSETP.NEU.AND P0, PT, R152, RZ, PT ;  /* 0x000000ff9800720b */ /* 0x020fe20003f0d000 */
[----:B------:R-:W-:Y:S01]  /*2b50*/  IMAD R7, R164, -0x2, R9 ;  /* 0xfffffffea4077824 */ /* 0x000fe200078e0209 */
[----:B------:R-:W-:Y:S01]  /*2b60*/  BSSY B0, `(.L_x_43) ;  /* 0x00007b6000007945 */ /* 0x000fe20003800000 */
[----:B------:R-:W-:-:S04]  /*2b70*/  IMAD.WIDE R162, R22, 0x40, R154 ;  /* 0x0000004016a27825 */ /* 0x000fc800078e029a */
[----:B------:R-:W-:Y:S02]  /*2b80*/  IMAD.IADD R0, R7, 0x1, -R14 ;  /* 0x0000000107007824 */ /* 0x000fe400078e0a0e */
[----:B------:R-:W-:-:S03]  /*2b90*/  IMAD.IADD R3, R166, 0x1, -R3 ;  /* 0x00000001a6037824 */ /* 0x000fc600078e0a03 */
[----:B------:R-:W-:-:S04]  /*2ba0*/  ISETP.GT.AND P2, PT, R0, RZ, PT ;  /* 0x000000ff0000720c */ /* 0x000fc80003f44270 */
[----:B------:R-:W-:Y:S01]  /*2bb0*/  ISETP.GT.AND P4, PT, R3, RZ, P2 ;  /* 0x000000ff0300720c */ /* 0x000fe20001784270 */
[-C--:B0-----:R-:W-:Y:S02]  /*2bc0*/  IMAD R6, R163, R10.reuse, RZ ;  /* 0x0000000aa3067224 */ /* 0x081fe400078e02ff */
[----:B------:R-:W-:-:S04]  /*2bd0*/  IMAD.WIDE.U32 R168, R162, R10, R4 ;  /* 0x0000000aa2a87225 */ /* 0x000fc800078e0004 */
[----:B------:R-:W-:-:S04]  /*2be0*/  IMAD R5, R162, R11, R6 ;  /* 0x0000000ba2057224 */ /* 0x000fc800078e0206 */
[----:B------:R-:W-:Y:S01]  /*2bf0*/  IMAD.IADD R173, R169, 0x1, R5 ;  /* 0x00000001a9ad7824 */ /* 0x000fe200078e0205 */
[----:B------:R-:W-:Y:S06]  /*2c00*/  @!P0 BRA `(.L_x_44) ;  /* 0x0000005400948947 */ /* 0x000fec0003800000 */
[----:B------:R-:W0:Y:S01]  /*2c10*/  LDC.64 R20, c[0x0][0x5b8] ;  /* 0x00016e00ff147b82 */ /* 0x000e220000000a00 */
[----:B------:R-:W-:-:S07]  /*2c20*/  ULDC.64 UR4, c[0x0][0x5c0] ;  /* 0x0001700000047ab9 */ /* 0x000fce0000000a00 */
[----:B------:R-:W1:Y:S08]  /*2c30*/  LDC.64 R170, c[0x0][0x5b0] ;  /* 0x00016c00ffaa7b82 */ /* 0x000e700000000a00 */
[----:B------:R-:W2:Y:S01]  /*2c40*/  LDC.64 R8, c[0x0][0x5a8] ;  /* 0x00016a00ff087b82 */ /* 0x000ea20000000a00 */
[-C--:B0-----:R-:W-:Y:S02]  /*2c50*/  IMAD R6, R157, R20.reuse, RZ ;  /* 0x000000149d067224 */ /* 0x081fe400078e02ff */
[----:B------:R-:W-:-:S04]  /*2c60*/  IMAD.WIDE.U32 R4, R19, R20, R12 ;  /* 0x0000001413047225 */ /* 0x000fc800078e000c */
[----:B------:R-:W-:Y:S01]  /*2c70*/  IMAD R167, R19, R21, R6 ;  /* 0x0000001513a77224 */ /* 0x000fe200078e0206 */
[----:B------:R-:W-:Y:S01]  /*2c80*/  IADD3 R156, P0, R14, R4, RZ ;  /* 0x000000040e9c7210 */ /* 0x000fe20007f1e0ff */
[----:B-1----:R-:W-:-:S03]  /*2c90*/  IMAD R4, R163, R170, RZ ;  /* 0x000000aaa3047224 */ /* 0x002fc600078e02ff */
[----:B------:R-:W-:Y:S01]  /*2ca0*/  IADD3.X R157, R15, R5, R167, P0, !PT ;  /* 0x000000050f9d7210 */ /* 0x000fe200007fe4a7 */
[C---:B------:R-:W-:Y:S02]  /*2cb0*/  IMAD R163, R162.reuse, R171, R4 ;  /* 0x000000aba2a37224 */ /* 0x040fe400078e0204 */
[----:B------:R-:W-:-:S04]  /*2cc0*/  IMAD.WIDE.U32 R4, R162, R170, R156 ;  /* 0x000000aaa2047225 */ /* 0x000fc800078e009c */
[----:B------:R-:W-:Y:S01]  /*2cd0*/  IMAD.IADD R5, R5, 0x1, R163 ;  /* 0x0000000105057824 */ /* 0x000fe200078e02a3 */
[----:B--2---:R-:W-:-:S04]  /*2ce0*/  LEA R6, P0, R4, R8, 0x2 ;  /* 0x0000000804067211 */ /* 0x004fc800078010ff */
[----:B------:R-:W-:-:S05]  /*2cf0*/  LEA.HI.X R7, R4, R9, R5, 0x2, P0 ;  /* 0x0000000904077211 */ /* 0x000fca00000f1405 */
[----:B------:R0:W2:Y:S01]  /*2d00*/  @P4 LDG.E.LTC128B R18, desc[UR54][R6.64] ;  /* 0x0000003606124981 */ /* 0x0000a2000c1e1920 */
[----:B------:R-:W-:Y:S01]  /*2d10*/  IMAD.WIDE.U32 R4, R162, R170, R14 ;  /* 0x000000aaa2047225 */ /* 0x000fe200078e000e */
[C---:B------:R-:W-:Y:S01]  /*2d20*/  SHF.L.U64.HI R161, R170.reuse, 0x3, R171 ;  /* 0x00000003aaa17819 */ /* 0x040fe200000102ab */
[----:B------:R-:W-:Y:S02]  /*2d30*/  BSSY B1, `(.L_x_45) ;  /* 0x0000014000017945 */ /* 0x000fe40003800000 */
[----:B------:R-:W-:Y:S01]  /*2d40*/  IMAD.SHL.U32 R160, R170, 0x8, RZ ;  /* 0x00000008aaa07824 */ /* 0x000fe200078e00ff */
[----:B------:R-:W-:Y:S02]  /*2d50*/  IADD3 R158, P0, R12, R4, RZ ;  /* 0x000000040c9e7210 */ /* 0x000fe40007f1e0ff */
[----:B------:R-:W-:Y:S01]  /*2d60*/  LEA R4, P1, R168, UR4, 0x2 ;  /* 0x00000004a8047c11 */ /* 0x000fe2000f8210ff */
[----:B------:R-:W-:Y:S01]  /*2d70*/  IMAD.WIDE.U32 R160, R162, R170, R160 ;  /* 0x000000aaa2a07225 */ /* 0x000fe200078e00a0 */
[----:B------:R-:W-:-:S02]  /*2d80*/  IADD3.X R159, R13, R163, R5, P0, !PT ;  /* 0x000000a30d9f7210 */ /* 0x000fc400007fe405 */
[----:B------:R-:W-:Y:S02]  /*2d90*/  LEA.HI.X R5, R168, UR5, R173, 0x2, P1 ;  /* 0x00000005a8057c11 */ /* 0x000fe400088f14ad */
[----:B------:R-:W-:Y:S01]  /*2da0*/  ISETP.GT.AND P0, PT, R0, 0x1, PT ;  /* 0x000000010000780c */ /* 0x000fe20003f04270 */
[----:B------:R-:W-:-:S03]  /*2db0*/  IMAD.WIDE.U32 R158, R19, R20, R158 ;  /* 0x00000014139e7225 */ /* 0x000fc600078e009e */
[----:B------:R-:W-:Y:S01]  /*2dc0*/  ISETP.GT.AND P1, PT, R3, RZ, P0 ;  /* 0x000000ff0300720c */ /* 0x000fe20000724270 */
[----:B0-----:R-:W-:Y:S01]  /*2dd0*/  IMAD.IADD R7, R167, 0x1, R159 ;  /* 0x00000001a7077824 */ /* 0x001fe200078e029f */
[----:B------:R-:W-:-:S04]  /*2de0*/  LEA R6, P3, R158, R8, 0x2 ;  /* 0x000000089e067211 */ /* 0x000fc800078610ff */
[----:B------:R-:W-:Y:S02]  /*2df0*/  LEA.HI.X R7, R158, R9, R7, 0x2, P3 ;  /* 0x000000099e077211 */ /* 0x000fe400018f1407 */
[----:B--2---:R-:W-:-:S05]  /*2e00*/  LOP3.LUT R21, R18, 0xffffe000, RZ, 0xc0, !PT ;  /* 0xffffe00012157812 */ /* 0x004fca00078ec0ff */
[----:B------:R-:W-:-:S04]  /*2e10*/  FMUL R21, R21, R152 ;  /* 0x0000009815157220 */ /* 0x000fc80000400000 */
[----:B------:R-:W-:-:S05]  /*2e20*/  FFMA R21, R24, R153, R21 ;  /* 0x0000009918157223 */ /* 0x000fca0000000015 */
[----:B------:R-:W-:-:S05]  /*2e30*/  F2FP.TF32.F32.PACK_B R21, R21 ;  /* 0x00000015ff15723e */ /* 0x000fca00024050ff */
[----:B------:R0:W-:Y:S01]  /*2e40*/  @P4 STG.E desc[UR54][R4.64], R21 ;  /* 0x0000001504004986 */ /* 0x0001e2000c101936 */
[----:B------:R-:W-:Y:S05]  /*2e50*/  @!P1 BRA `(.L_x_46) ;  /* 0x0000000000049947 */ /* 0x000fea0003800000 */
[----:B------:R1:W5:Y:S02]  /*2e60*/  LDG.E.LTC128B R18, desc[UR54][R6.64+0x4] ;  /* 0x0000043606127981 */ /* 0x000364000c1e1920 */
.L_x_46:
[----:B------:R-:W-:Y:S05]  /*2e70*/  BSYNC B1 ;  /* 0x0000000000017941 */ /* 0x000fea0003800000 */
.L_x_45:
[----:B0----5:R-:W-:Y:S01]  /*2e80*/  LOP3.LUT R21, R18, 0xffffe000, RZ, 0xc0, !PT ;  /* 0xffffe00012157812 */ /* 0x021fe200078ec0ff */
[----:B------:R-:W-:Y:S01]  /*2e90*/  IMAD.IADD R163, R163, 0x1, R161 ;  /* 0x00000001a3a37824 */ /* 0x000fe200078e02a1 */
[----:B------:R-:W-:Y:S02]  /*2ea0*/  IADD3 R156, P3, R156, R160, RZ ;  /* 0x000000a09c9c7210 */ /* 0x000fe40007f7e0ff */
[----:B------:R-:W-:Y:S01]  /*2eb0*/  ISETP.GT.AND P2, PT, R3, 0x8, P2 ;  /* 0x000000080300780c */ /* 0x000fe20001744270 */
[----:B------:R-:W-:Y:S02]  /*2ec0*/  FMUL R22, R21, R152 ;  /* 0x0000009815167220 */ /* 0x000fe40000400000 */
[----:B------:R-:W-:Y:S01]  /*2ed0*/  IMAD.X R157, R163, 0x1, R157, P3 ;  /* 0x00000001a39d7824 */ /* 0x000fe200018e069d */
[----:B------:R-:W-:Y:S01]  /*2ee0*/  LEA R24, P3, R156, R8, 0x2 ;  /* 0x000000089c187211 */ /* 0x000fe200078610ff */
[----:B------:R-:W-:-:S03]  /*2ef0*/  FFMA R159, R25, R153, R22 ;  /* 0x00000099199f7223 */ /* 0x000fc60000000016 */
[----:B------:R-:W-:Y:S02]  /*2f00*/  LEA.HI.X R25, R156, R9, R157, 0x2, P3 ;  /* 0x000000099c197211 */ /* 0x000fe400018f149d */
[----:B------:R-:W-:-:S05]  /*2f10*/  F2FP.TF32.F32.PACK_B R159, R159 ;  /* 0x0000009fff9f723e */ /* 0x000fca00024050ff */
[----:B------:R0:W-:Y:S04]  /*2f20*/  @P1 STG.E desc[UR54][R4.64+0x4], R159 ;  /* 0x0000049f04001986 */ /* 0x0001e8000c101936 */
[----:B------:R-:W2:Y:S01]  /*2f30*/  @P2 LDG.E.LTC128B R18, desc[UR54][R24.64] ;  /* 0x0000003618122981 */ /* 0x000ea2000c1e1920 */
[----:B------:R-:W-:Y:S01]  /*2f40*/  IADD3 R12, P1, P3, R12, R160, R14 ;  /* 0x000000a00c0c7210 */ /* 0x000fe20007b3e00e */
[----:B------:R-:W-:Y:S01]  /*2f50*/  BSSY B1, `(.L_x_47) ;  /* 0x0000011000017945 */ /* 0x000fe20003800000 */
[C---:B------:R-:W-:Y:S02]  /*2f60*/  SHF.L.U64.HI R11, R10.reuse, 0x5, R11 ;  /* 0x000000050a0b7819 */ /* 0x040fe4000001020b */
[----:B------:R-:W-:Y:S02]  /*2f70*/  IADD3.X R13, R13, R163, R15, P1, P3 ;  /* 0x000000a30d0d7210 */ /* 0x000fe40000fe640f */
[----:B------:R-:W-:-:S02]  /*2f80*/  LEA R10, P1, R10, R4, 0x5 ;  /* 0x000000040a0a7211 */ /* 0x000fc400078228ff */
[----:B------:R-:W-:Y:S01]  /*2f90*/  ISETP.GT.AND P0, PT, R3, 0x8, P0 ;  /* 0x000000080300780c */ /* 0x000fe20000704270 */
[----:B------:R-:W-:-:S04]  /*2fa0*/  IMAD.WIDE.U32 R20, R19, R20, R12 ;  /* 0x0000001413147225 */ /* 0x000fc800078e000c */
[----:B------:R-:W-:Y:S01]  /*2fb0*/  IMAD.X R11, R11, 0x1, R5, P1 ;  /* 0x000000010b0b7824 */ /* 0x000fe200008e0605 */
[----:B------:R-:W-:Y:S01]  /*2fc0*/  LEA R8, P3, R20, R8, 0x2 ;  /* 0x0000000814087211 */ /* 0x000fe200078610ff */
[----:B------:R-:W-:-:S05]  /*2fd0*/  IMAD.IADD R12, R167, 0x1, R21 ;  /* 0x00000001a70c7824 */ /* 0x000fca00078e0215 */
        /* <DEDUP_REMOVED lines=8> */
.L_x_48:
[----:B------:R-:W-:Y:S05]  /*3060*/  BSYNC B1 ;  /* 0x0000000000017941 */ /* 0x000fea0003800000 */
.L_x_47:
[----:B-----5:R-:W-:Y:S01]  /*3070*/  LOP3.LUT R13, R18, 0xffffe000, RZ, 0xc0, !PT ;  /* 0xffffe000120d7812 */ /* 0x020fe200078ec0ff */
[----:B------:R-:W-:Y:S01]  /*3080*/  BSSY B1, `(.L_x_49) ;  /* 0x0000009000017945 */ /* 0x000fe20003800000 */
[----:B------:R-:W-:-:S03]  /*3090*/  ISETP.GT.AND P1, PT, R0, 0x8, PT ;  /* 0x000000080000780c */ /* 0x000fc60003f24270 */
[----:B------:R-:W-:Y:S01]  /*30a0*/  FMUL R12, R13, R152 ;  /* 0x000000980d0c7220 */ /* 0x000fe20000400000 */
[----:B------:R-:W-:-:S03]  /*30b0*/  ISETP.GT.AND P2, PT, R3, RZ, P1 ;  /* 0x000000ff0300720c */ /* 0x000fc60000f44270 */
[----:B------:R-:W-:-:S05]  /*30c0*/  FFMA R27, R27, R153, R12 ;  /* 0x000000991b1b7223 */ /* 0x000fca000000000c */
[----:B------:R-:W-:-:S05]  /*30d0*/  F2FP.TF32.F32.PACK_B R27, R27 ;  /* 0x0000001bff1b723e */ /* 0x000fca00024050ff */
[----:B------:R3:W-:Y:S01]  /*30e0*/  @P0 STG.E desc[UR54][R10.64+0x4], R27 ;  /* 0x0000041b0a000986 */ /* 0x0007e2000c101936 */
[----:B------:R-:W-:Y:S05]  /*30f0*/  @!P2 BRA `(.L_x_50) ;  /* 0x000000000004a947 */ /* 0x000fea0003800000 */
[----:B------:R4:W5:Y:S02]  /*3100*/  LDG.E.LTC128B R18, desc[UR54][R6.64+0x20] ;  /* 0x0000203606127981 */ /* 0x000964000c1e1920 */
.L_x_50:
[----:B------:R-:W-:Y:S05]  /*3110*/  BSYNC B1 ;  /* 0x0000000000017941 */ /* 0x000fea0003800000 */
.L_x_49:
        /* <DEDUP_REMOVED lines=10> */
.L_x_52:
[----:B------:R-:W-:Y:S05]  /*31c0*/  BSYNC B1 ;  /* 0x0000000000017941 */ /* 0x000fea0003800000 */
.L_x_51:
[----:B0----5:R-:W-:Y:S01]  /*31d0*/  LOP3.LUT R13, R18, 0xffffe000, RZ, 0xc0, !PT ;  /* 0xffffe000120d7812 */ /* 0x021fe200078ec0ff */
[----:B------:R-:W-:Y:S01]  /*31e0*/  BSSY B1, `(.L_x_53) ;  /* 0x0000008000017945 */ /* 0x000fe20003800000 */
[----:B------:R-:W-:-:S03]  /*31f0*/  ISETP.GT.AND P1, PT, R3, 0x8, P1 ;  /* 0x000000080300780c */ /* 0x000fc60000f24270 */
[----:B------:R-:W-:-:S04]  /*3200*/  FMUL R12, R13, R152 ;  /* 0x000000980d0c7220 */ /* 0x000fc80000400000 */
[----:B------:R-:W-:-:S05]  /*3210*/  FFMA R29, R29, R153, R12 ;  /* 0x000000991d1d7223 */ /* 0x000fca000000000c */
[----:B------:R-:W-:-:S05]  /*3220*/  F2FP.TF32.F32.PACK_B R29, R29 ;  /* 0x0000001dff1d723e */ /* 0x000fca00024050ff */
[----:B------:R0:W-:Y:S01]  /*3230*/  @P3 STG.E desc[UR54][R4.64+0x24], R29 ;  /* 0x0000241d04003986 */ /* 0x0001e2000c101936 */
[----:B------:R-:W-:Y:S05]  /*3240*/  @!P1 BRA `(.L_x_54) ;  /* 0x0000000000049947 */ /* 0x000fea0003800000 */
[----:B------:R0:W5:Y:S02]  /*3250*/  LDG.E.LTC128B R18, desc[UR54][R8.64+0x20] ;  /* 0x0000203608127981 */ /* 0x000164000c1e1920 */
.L_x_54:
[----:B------:R-:W-:Y:S05]  /*3260*/  BSYNC B1 ;  /* 0x0000000000017941 */ /* 0x000fea0003800000 */
.L_x_53:
[----:B-----5:R-:W-:Y:S01]  /*3270*/  LOP3.LUT R13, R18, 0xffffe000, RZ, 0xc0, !PT ;  /* 0xffffe000120d7812 */ /* 0x020fe200078ec0ff */
        /* <DEDUP_REMOVED lines=8> */
.L_x_56:
[----:B------:R-:W-:Y:S05]  /*3300*/  BSYNC B1 ;  /* 0x0000000000017941 */ /* 0x000fea0003800000 */
.L_x_55:
[----:B0----5:R-:W-:Y:S01]  /*3310*/  LOP3.LUT R13, R18, 0xffffe000, RZ, 0xc0, !PT ;  /* 0xffffe000120d7812 */ /* 0x021fe200078ec0ff */
        /* <DEDUP_REMOVED lines=9> */
.L_x_58:
[----:B------:R-:W-:Y:S05]  /*33b0*/  BSYNC B1 ;  /* 0x0000000000017941 */ /* 0x000fea0003800000 */
.L_x_57:
        /* <DEDUP_REMOVED lines=10> */
.L_x_60:
[----:B------:R-:W-:Y:S05]  /*3460*/  BSYNC B1 ;  /* 0x0000000000017941 */ /* 0x000fea0003800000 */
.L_x_59:
        /* <DEDUP_REMOVED lines=9> */
.L_x_62:
[----:B------:R-:W-:Y:S05]  /*3500*/  BSYNC B1 ;  /* 0x0000000000017941 */ /* 0x000fea0003800000 */
.L_x_61:
        /* <DEDUP_REMOVED lines=9> */
.L_x_64:
[----:B------:R-:W-:Y:S05]  /*35a0*/  BSYNC B1 ;  /* 0x0000000000017941 */ /* 0x000fea0003800000 */
.L_x_63:
        /* <DEDUP_REMOVED lines=10> */
.L_x_66:
[----:B------:R-:W-:Y:S05]  /*3650*/  BSYNC B1 ;  /* 0x0000000000017941 */ /* 0x000fea0003800000 */
.L_x_65:
        /* <DEDUP_REMOVED lines=10> */
.L_x_68:
[----:B------:R-:W-:Y:S05]  /*3700*/  BSYNC B1 ;  /* 0x0000000000017941 */ /* 0x000fea0003800000 */
.L_x_67:
        /* <DEDUP_REMOVED lines=9> */
.L_x_70:
[----:B------:R-:W-:Y:S05]  /*37a0*/  BSYNC B1 ;  /* 0x0000000000017941 */ /* 0x000fea0003800000 */
.L_x_69:
        /* <DEDUP_REMOVED lines=9> */
.L_x_72:
[----:B------:R-:W-:Y:S05]  /*3840*/  BSYNC B1 ;  /* 0x0000000000017941 */ /* 0x000fea0003800000 */
.L_x_71:
        /* <DEDUP_REMOVED lines=10> */
.L_x_74:
[----:B------:R-:W-:Y:S05]  /*38f0*/  BSYNC B1 ;  /* 0x0000000000017941 */ /* 0x000fea0003800000 */
.L_x_73:
        /* <DEDUP_REMOVED lines=10> */
.L_x_76:
[----:B------:R-:W-:Y:S05]  /*39a0*/  BSYNC B1 ;  /* 0x0000000000017941 */ /* 0x000fea0003800000 */
.L_x_75:
        /* <DEDUP_REMOVED lines=9> */
.L_x_78:
[----:B------:R-:W-:Y:S05]  /*3a40*/  BSYNC B1 ;  /* 0x0000000000017941 */ /* 0x000fea0003800000 */
.L_x_77:
        /* <DEDUP_REMOVED lines=9> */
.L_x_80:
[----:B------:R-:W-:Y:S05]  /*3ae0*/  BSYNC B1 ;  /* 0x0000000000017941 */ /* 0x000fea0003800000 */
.L_x_79:
        /* <DEDUP_REMOVED lines=10> */
.L_x_82:
[----:B------:R-:W-:Y:S05]  /*3b90*/  BSYNC B1 ;  /* 0x0000000000017941 */ /* 0x000fea0003800000 */
.L_x_81:
        /* <DEDUP_REMOVED lines=10> */
.L_x_84:
[----:B------:R-:W-:Y:S05]  /*3c40*/  BSYNC B1 ;  /* 0x0000000000017941 */ /* 0x000fea0003800000 */
.L_x_83:
        /* <DEDUP_REMOVED lines=9> */
.L_x_86:
[----:B------:R-:W-:Y:S05]  /*3ce0*/  BSYNC B1 ;  /* 0x0000000000017941 */ /* 0x000fea0003800000 */
.L_x_85:
        /* <DEDUP_REMOVED lines=9> */
.L_x_88:
[----:B------:R-:W-:Y:S05]  /*3d80*/  BSYNC B1 ;  /* 0x0000000000017941 */ /* 0x000fea0003800000 */
.L_x_87:
        /* <DEDUP_REMOVED lines=10> */
.L_x_90:
[----:B------:R-:W-:Y:S05]  /*3e30*/  BSYNC B1 ;  /* 0x0000000000017941 */ /* 0x000fea0003800000 */
.L_x_89:
        /* <DEDUP_REMOVED lines=10> */
.L_x_92:
[----:B------:R-:W-:Y:S05]  /*3ee0*/  BSYNC B1 ;  /* 0x0000000000017941 */ /* 0x000fea0003800000 */
.L_x_91:
        /* <DEDUP_REMOVED lines=9> */
.L_x_94:
[----:B------:R-:W-:Y:S05]  /*3f80*/  BSYNC B1 ;  /* 0x0000000000017941 */ /* 0x000fea0003800000 */
.L_x_93:
        /* <DEDUP_REMOVED lines=9> */
.L_x_96:
[----:B------:R-:W-:Y:S05]  /*4020*/  BSYNC B1 ;  /* 0x0000000000017941 */ /* 0x000fea0003800000 */
.L_x_95:
        /* <DEDUP_REMOVED lines=10> */
.L_x_98:
[----:B------:R-:W-:Y:S05]  /*40d0*/  BSYNC B1 ;  /* 0x0000000000017941 */ /* 0x000fea0003800000 */
.L_x_97:
        /* <DEDUP_REMOVED lines=10> */
.L_x_100:
[----:B------:R-:W-:Y:S05]  /*4180*/  BSYNC B1 ;  /* 0x0000000000017941 */ /* 0x000fea0003800000 */
.L_x_99:
        /* <DEDUP_REMOVED lines=9> */
.L_x_102:
[----:B------:R-:W-:Y:S05]  /*4220*/  BSYNC B1 ;  /* 0x0000000000017941 */ /* 0x000fea0003800000 */
.L_x_101:
        /* <DEDUP_REMOVED lines=9> */
.L_x_104:
[----:B------:R-:W-:Y:S05]  /*42c0*/  BSYNC B1 ;  /* 0x0000000000017941 */ /* 0x000fea0003800000 */
.L_x_103:
        /* <DEDUP_REMOVED lines=10> */
.L_x_106:
[----:B------:R-:W-:Y:S05]  /*4370*/  BSYNC B1 ;  /* 0x0000000000017941 */ /* 0x000fea0003800000 */
.L_x_105:
        /* <DEDUP_REMOVED lines=10> */
.L_x_108:
[----:B------:R-:W-:Y:S05]  /*4420*/  BSYNC B1 ;  /* 0x0000000000017941 */ /* 0x000fea0003800000 */
.L_x_107:
        /* <DEDUP_REMOVED lines=9> */
.L_x_110:
[----:B------:R-:W-:Y:S05]  /*44c0*/  BSYNC B1 ;  /* 0x0000000000017941 */ /* 0x000fea0003800000 */
.L_x_109:
        /* <DEDUP_REMOVED lines=9> */
.L_x_112:
[----:B------:R-:W-:Y:S05]  /*4560*/  BSYNC B1 ;  /* 0x0000000000017941 */ /* 0x000fea0003800000 */
.L_x_111:
        /* <DEDUP_REMOVED lines=10> */
.L_x_114:
[----:B------:R-:W-:Y:S05]  /*4610*/  BSYNC B1 ;  /* 0x0000000000017941 */ /* 0x000fea0003800000 */
.L_x_113:
        /* <DEDUP_REMOVED lines=10> */
.L_x_116:
[----:B------:R-:W-:Y:S05]  /*46c0*/  BSYNC B1 ;  /* 0x0000000000017941 */ /* 0x000fea0003800000 */
.L_x_115:
        /* <DEDUP_REMOVED lines=9> */
.L_x_118:
[----:B------:R-:W-:Y:S05]  /*4760*/  BSYNC B1 ;  /* 0x0000000000017941 */ /* 0x000fea0003800000 */
.L_x_117:
        /* <DEDUP_REMOVED lines=9> */
.L_x_120:
[----:B------:R-:W-:Y:S05]  /*4800*/  BSYNC B1 ;  /* 0x0000000000017941 */ /* 0x000fea0003800000 */
.L_x_119:
        /* <DEDUP_REMOVED lines=10> */
.L_x_122:
[----:B------:R-:W-:Y:S05]  /*48b0*/  BSYNC B1 ;  /* 0x0000000000017941 */ /* 0x000fea0003800000 */
.L_x_121:
        /* <DEDUP_REMOVED lines=10> */
.L_x_124:
[----:B------:R-:W-:Y:S05]  /*4960*/  BSYNC B1 ;  /* 0x0000000000017941 */ /* 0x000fea0003800000 */
.L_x_123:
        /* <DEDUP_REMOVED lines=9> */
.L_x_126:
[----:B------:R-:W-:Y:S05]  /*4a00*/  BSYNC B1 ;  /* 0x0000000000017941 */ /* 0x000fea0003800000 */
.L_x_125:
        /* <DEDUP_REMOVED lines=9> */
.L_x_128:
[----:B------:R-:W-:Y:S05]  /*4aa0*/  BSYNC B1 ;  /* 0x0000000000017941 */ /* 0x000fea0003800000 */
.L_x_127:
        /* <DEDUP_REMOVED lines=10> */
.L_x_130:
[----:B------:R-:W-:Y:S05]  /*4b50*/  BSYNC B1 ;  /* 0x0000000000017941 */ /* 0x000fea0003800000 */
.L_x_129:
        /* <DEDUP_REMOVED lines=10> */
.L_x_132:
[----:B------:R-:W-:Y:S05]  /*4c00*/  BSYNC B1 ;  /* 0x0000000000017941 */ /* 0x000fea0003800000 */
.L_x_131:
        /* <DEDUP_REMOVED lines=9> */
.L_x_134:
[----:B------:R-:W-:Y:S05]  /*4ca0*/  BSYNC B1 ;  /* 0x0000000000017941 */ /* 0x000fea0003800000 */
.L_x_133:
        /* <DEDUP_REMOVED lines=9> */
.L_x_136:
[----:B------:R-:W-:Y:S05]  /*4d40*/  BSYNC B1 ;  /* 0x0000000000017941 */ /* 0x000fea0003800000 */
.L_x_135:
        /* <DEDUP_REMOVED lines=10> */
.L_x_138:
[----:B------:R-:W-:Y:S05]  /*4df0*/  BSYNC B1 ;  /* 0x0000000000017941 */ /* 0x000fea0003800000 */
.L_x_137:
        /* <DEDUP_REMOVED lines=10> */
.L_x_140:
[----:B------:R-:W-:Y:S05]  /*4ea0*/  BSYNC B1 ;  /* 0x0000000000017941 */ /* 0x000fea0003800000 */
.L_x_139:
        /* <DEDUP_REMOVED lines=9> */
.L_x_142:
[----:B------:R-:W-:Y:S05]  /*4f40*/  BSYNC B1 ;  /* 0x0000000000017941 */ /* 0x000fea0003800000 */
.L_x_141:
        /* <DEDUP_REMOVED lines=9> */
.L_x_144:
[----:B------:R-:W-:Y:S05]  /*4fe0*/  BSYNC B1 ;  /* 0x0000000000017941 */ /* 0x000fea0003800000 */
.L_x_143:
        /* <DEDUP_REMOVED lines=10> */
.L_x_146:
[----:B------:R-:W-:Y:S05]  /*5090*/  BSYNC B1 ;  /* 0x0000000000017941 */ /* 0x000fea0003800000 */
.L_x_145:
        /* <DEDUP_REMOVED lines=10> */
.L_x_148:
[----:B------:R-:W-:Y:S05]  /*5140*/  BSYNC B1 ;  /* 0x0000000000017941 */ /* 0x000fea0003800000 */
.L_x_147:
        /* <DEDUP_REMOVED lines=9> */
.L_x_150:
[----:B------:R-:W-:Y:S05]  /*51e0*/  BSYNC B1 ;  /* 0x0000000000017941 */ /* 0x000fea0003800000 */
.L_x_149:
        /* <DEDUP_REMOVED lines=9> */
.L_x_152:
[----:B------:R-:W-:Y:S05]  /*5280*/  BSYNC B1 ;  /* 0x0000000000017941 */ /* 0x000fea0003800000 */
.L_x_151:
        /* <DEDUP_REMOVED lines=10> */
.L_x_154:
[----:B------:R-:W-:Y:S05]  /*5330*/  BSYNC B1 ;  /* 0x0000000000017941 */ /* 0x000fea0003800000 */
.L_x_153:
        /* <DEDUP_REMOVED lines=10> */
.L_x_156:
[----:B------:R-:W-:Y:S05]  /*53e0*/  BSYNC B1 ;  /* 0x0000000000017941 */ /* 0x000fea0003800000 */
.L_x_155:
        /* <DEDUP_REMOVED lines=9> */
.L_x_158:
[----:B------:R-:W-:Y:S05]  /*5480*/  BSYNC B1 ;  /* 0x0000000000017941 */ /* 0x000fea0003800000 */
.L_x_157:
        /* <DEDUP_REMOVED lines=9> */
.L_x_160:
[----:B------:R-:W-:Y:S05]  /*5520*/  BSYNC B1 ;  /* 0x0000000000017941 */ /* 0x000fea0003800000 */
.L_x_159:
        /* <DEDUP_REMOVED lines=10> */
.L_x_162:
[----:B------:R-:W-:Y:S05]  /*55d0*/  BSYNC B1 ;  /* 0x0000000000017941 */ /* 0x000fea0003800000 */
.L_x_161:
        /* <DEDUP_REMOVED lines=10> */
.L_x_164:
[----:B------:R-:W-:Y:S05]  /*5680*/  BSYNC B1 ;  /* 0x0000000000017941 */ /* 0x000fea0003800000 */
.L_x_163:
        /* <DEDUP_REMOVED lines=9> */
.L_x_166:
[----:B------:R-:W-:Y:S05]  /*5720*/  BSYNC B1 ;  /* 0x0000000000017941 */ /* 0x000fea0003800000 */
.L_x_165:
        /* <DEDUP_REMOVED lines=9> */
.L_x_168:
[----:B------:R-:W-:Y:S05]  /*57c0*/  BSYNC B1 ;  /* 0x0000000000017941 */ /* 0x000fea0003800000 */
.L_x_167:
        /* <DEDUP_REMOVED lines=10> */
.L_x_170:
[----:B------:R-:W-:Y:S05]  /*5870*/  BSYNC B1 ;  /* 0x0000000000017941 */ /* 0x000fea0003800000 */
.L_x_169:
        /* <DEDUP_REMOVED lines=10> */
.L_x_172:
[----:B------:R-:W-:Y:S05]  /*5920*/  BSYNC B1 ;  /* 0x0000000000017941 */ /* 0x000fea0003800000 */
.L_x_171:
        /* <DEDUP_REMOVED lines=9> */
.L_x_174:
[----:B------:R-:W-:Y:S05]  /*59c0*/  BSYNC B1 ;  /* 0x0000000000017941 */ /* 0x000fea0003800000 */
.L_x_173:
        /* <DEDUP_REMOVED lines=9> */
.L_x_176:
[----:B------:R-:W-:Y:S05]  /*5a60*/  BSYNC B1 ;  /* 0x0000000000017941 */ /* 0x000fea0003800000 */
.L_x_175:
        /* <DEDUP_REMOVED lines=10> */
.L_x_178:
[----:B------:R-:W-:Y:S05]  /*5b10*/  BSYNC B1 ;  /* 0x0000000000017941 */ /* 0x000fea0003800000 */
.L_x_177:
        /* <DEDUP_REMOVED lines=10> */
.L_x_180:
[----:B------:R-:W-:Y:S05]  /*5bc0*/  BSYNC B1 ;  /* 0x0000000000017941 */ /* 0x000fea0003800000 */
.L_x_179:
        /* <DEDUP_REMOVED lines=9> */
.L_x_182:
[----:B------:R-:W-:Y:S05]  /*5c60*/  BSYNC B1 ;  /* 0x0000000000017941 */ /* 0x000fea0003800000 */
.L_x_181:
        /* <DEDUP_REMOVED lines=9> */
.L_x_184:
[----:B------:R-:W-:Y:S05]  /*5d00*/  BSYNC B1 ;  /* 0x0000000000017941 */ /* 0x000fea0003800000 */
.L_x_183:
        /* <DEDUP_REMOVED lines=10> */
.L_x_186:
[----:B------:R-:W-:Y:S05]  /*5db0*/  BSYNC B1 ;  /* 0x0000000000017941 */ /* 0x000fea0003800000 */
.L_x_185:
        /* <DEDUP_REMOVED lines=10> */
.L_x_188:
[----:B------:R-:W-:Y:S05]  /*5e60*/  BSYNC B1 ;  /* 0x0000000000017941 */ /* 0x000fea0003800000 */
.L_x_187:
        /* <DEDUP_REMOVED lines=9> */
.L_x_190:
[----:B------:R-:W-:Y:S05]  /*5f00*/  BSYNC B1 ;  /* 0x0000000000017941 */ /* 0x000fea0003800000 */
.L_x_189:
        /* <DEDUP_REMOVED lines=9> */
.L_x_192:
[----:B------:R-:W-:Y:S05]  /*5fa0*/  BSYNC B1 ;  /* 0x0000000000017941 */ /* 0x000fea0003800000 */
.L_x_191:
        /* <DEDUP_REMOVED lines=10> */
.L_x_194:
[----:B------:R-:W-:Y:S05]  /*6050*/  BSYNC B1 ;  /* 0x0000000000017941 */ /* 0x000fea0003800000 */
.L_x_193:
        /* <DEDUP_REMOVED lines=10> */
.L_x_196:
[----:B------:R-:W-:Y:S05]  /*6100*/  BSYNC B1 ;  /* 0x0000000000017941 */ /* 0x000fea0003800000 */
.L_x_195:
        /* <DEDUP_REMOVED lines=9> */
.L_x_198:
[----:B------:R-:W-:Y:S05]  /*61a0*/  BSYNC B1 ;  /* 0x0000000000017941 */ /* 0x000fea0003800000 */
.L_x_197:
        /* <DEDUP_REMOVED lines=9> */
.L_x_200:
[----:B------:R-:W-:Y:S05]  /*6240*/  BSYNC B1 ;  /* 0x0000000000017941 */ /* 0x000fea0003800000 */
.L_x_199:
        /* <DEDUP_REMOVED lines=10> */
.L_x_202:
[----:B------:R-:W-:Y:S05]  /*62f0*/  BSYNC B1 ;  /* 0x0000000000017941 */ /* 0x000fea0003800000 */
.L_x_201:
        /* <DEDUP_REMOVED lines=10> */
.L_x_204:
[----:B------:R-:W-:Y:S05]  /*63a0*/  BSYNC B1 ;  /* 0x0000000000017941 */ /* 0x000fea0003800000 */
.L_x_203:
        /* <DEDUP_REMOVED lines=9> */
.L_x_206:
[----:B------:R-:W-:Y:S05]  /*6440*/  BSYNC B1 ;  /* 0x0000000000017941 */ /* 0x000fea0003800000 */
.L_x_205:
        /* <DEDUP_REMOVED lines=9> */
.L_x_208:
[----:B------:R-:W-:Y:S05]  /*64e0*/  BSYNC B1 ;  /* 0x0000000000017941 */ /* 0x000fea0003800000 */
.L_x_207:
        /* <DEDUP_REMOVED lines=10> */
.L_x_210:
[----:B------:R-:W-:Y:S05]  /*6590*/  BSYNC B1 ;  /* 0x0000000000017941 */ /* 0x000fea0003800000 */
.L_x_209:
        /* <DEDUP_REMOVED lines=10> */
.L_x_212:
[----:B------:R-:W-:Y:S05]  /*6640*/  BSYNC B1 ;  /* 0x0000000000017941 */ /* 0x000fea0003800000 */
.L_x_211:
        /* <DEDUP_REMOVED lines=9> */
.L_x_214:
[----:B------:R-:W-:Y:S05]  /*66e0*/  BSYNC B1 ;  /* 0x0000000000017941 */ /* 0x000fea0003800000 */
.L_x_213:
        /* <DEDUP_REMOVED lines=9> */
.L_x_216:
[----:B------:R-:W-:Y:S05]  /*6780*/  BSYNC B1 ;  /* 0x0000000000017941 */ /* 0x000fea0003800000 */
.L_x_215:
        /* <DEDUP_REMOVED lines=10> */
.L_x_218:
[----:B------:R-:W-:Y:S05]  /*6830*/  BSYNC B1 ;  /* 0x0000000000017941 */ /* 0x000fea0003800000 */
.L_x_217:
        /* <DEDUP_REMOVED lines=10> */
.L_x_220:
[----:B------:R-:W-:Y:S05]  /*68e0*/  BSYNC B1 ;  /* 0x0000000000017941 */ /* 0x000fea0003800000 */
.L_x_219:
        /* <DEDUP_REMOVED lines=9> */
.L_x_222:
[----:B------:R-:W-:Y:S05]  /*6980*/  BSYNC B1 ;  /* 0x0000000000017941 */ /* 0x000fea0003800000 */
.L_x_221:
        /* <DEDUP_REMOVED lines=9> */
.L_x_224:
[----:B------:R-:W-:Y:S05]  /*6a20*/  BSYNC B1 ;  /* 0x0000000000017941 */ /* 0x000fea0003800000 */
.L_x_223:
        /* <DEDUP_REMOVED lines=10> */
.L_x_226:
[----:B------:R-:W-:Y:S05]  /*6ad0*/  BSYNC B1 ;  /* 0x0000000000017941 */ /* 0x000fea0003800000 */
.L_x_225:
        /* <DEDUP_REMOVED lines=10> */
.L_x_228:
[----:B------:R-:W-:Y:S05]  /*6b80*/  BSYNC B1 ;  /* 0x0000000000017941 */ /* 0x000fea0003800000 */
.L_x_227:
        /* <DEDUP_REMOVED lines=9> */
.L_x_230:
[----:B------:R-:W-:Y:S05]  /*6c20*/  BSYNC B1 ;  /* 0x0000000000017941 */ /* 0x000fea0003800000 */
.L_x_229:
        /* <DEDUP_REMOVED lines=9> */
.L_x_232:
[----:B------:R-:W-:Y:S05]  /*6cc0*/  BSYNC B1 ;  /* 0x0000000000017941 */ /* 0x000fea0003800000 */
.L_x_231:
        /* <DEDUP_REMOVED lines=10> */
.L_x_234:
[----:B------:R-:W-:Y:S05]  /*6d70*/  BSYNC B1 ;  /* 0x0000000000017941 */ /* 0x000fea0003800000 */
.L_x_233:
        /* <DEDUP_REMOVED lines=10> */
.L_x_236:
[----:B------:R-:W-:Y:S05]  /*6e20*/  BSYNC B1 ;  /* 0x0000000000017941 */ /* 0x000fea0003800000 */
.L_x_235:
        /* <DEDUP_REMOVED lines=9> */
.L_x_238:
[----:B------:R-:W-:Y:S05]  /*6ec0*/  BSYNC B1 ;  /* 0x0000000000017941 */ /* 0x000fea0003800000 */
.L_x_237:
        /* <DEDUP_REMOVED lines=9> */
.L_x_240:
[----:B------:R-:W-:Y:S05]  /*6f60*/  BSYNC B1 ;  /* 0x0000000000017941 */ /* 0x000fea0003800000 */
.L_x_239:
        /* <DEDUP_REMOVED lines=10> */
.L_x_242:
[----:B------:R-:W-:Y:S05]  /*7010*/  BSYNC B1 ;  /* 0x0000000000017941 */ /* 0x000fea0003800000 */
.L_x_241:
        /* <DEDUP_REMOVED lines=10> */
.L_x_244:
[----:B------:R-:W-:Y:S05]  /*70c0*/  BSYNC B1 ;  /* 0x0000000000017941 */ /* 0x000fea0003800000 */
.L_x_243:
        /* <DEDUP_REMOVED lines=9> */
.L_x_246:
[----:B------:R-:W-:Y:S05]  /*7160*/  BSYNC B1 ;  /* 0x0000000000017941 */ /* 0x000fea0003800000 */
.L_x_245:
        /* <DEDUP_REMOVED lines=9> */
.L_x_248:
[----:B------:R-:W-:Y:S05]  /*7200*/  BSYNC B1 ;  /* 0x0000000000017941 */ /* 0x000fea0003800000 */
.L_x_247:
        /* <DEDUP_REMOVED lines=10> */
.L_x_250:
[----:B------:R-:W-:Y:S05]  /*72b0*/  BSYNC B1 ;  /* 0x0000000000017941 */ /* 0x000fea0003800000 */
.L_x_249:
        /* <DEDUP_REMOVED lines=10> */
.L_x_252:
[----:B------:R-:W-:Y:S05]  /*7360*/  BSYNC B1 ;  /* 0x0000000000017941 */ /* 0x000fea0003800000 */
.L_x_251:
        /* <DEDUP_REMOVED lines=9> */
.L_x_254:
[----:B------:R-:W-:Y:S05]  /*7400*/  BSYNC B1 ;  /* 0x0000000000017941 */ /* 0x000fea0003800000 */
.L_x_253:
        /* <DEDUP_REMOVED lines=9> */
.L_x_256:
[----:B------:R-:W-:Y:S05]  /*74a0*/  BSYNC B1 ;  /* 0x0000000000017941 */ /* 0x000fea0003800000 */
.L_x_255:
        /* <DEDUP_REMOVED lines=10> */
.L_x_258:
[----:B------:R-:W-:Y:S05]  /*7550*/  BSYNC B1 ;  /* 0x0000000000017941 */ /* 0x000fea0003800000 */
.L_x_257:
        /* <DEDUP_REMOVED lines=10> */
.L_x_260:
[----:B------:R-:W-:Y:S05]  /*7600*/  BSYNC B1 ;  /* 0x0000000000017941 */ /* 0x000fea0003800000 */
.L_x_259:
        /* <DEDUP_REMOVED lines=9> */
.L_x_262:
[----:B------:R-:W-:Y:S05]  /*76a0*/  BSYNC B1 ;  /* 0x0000000000017941 */ /* 0x000fea0003800000 */
.L_x_261:
        /* <DEDUP_REMOVED lines=9> */
.L_x_264:
[----:B------:R-:W-:Y:S05]  /*7740*/  BSYNC B1 ;  /* 0x0000000000017941 */ /* 0x000fea0003800000 */
.L_x_263:
        /* <DEDUP_REMOVED lines=10> */
.L_x_266:
[----:B------:R-:W-:Y:S05]  /*77f0*/  BSYNC B1 ;  /* 0x0000000000017941 */ /* 0x000fea0003800000 */
.L_x_265:
        /* <DEDUP_REMOVED lines=10> */
.L_x_268:
[----:B------:R-:W-:Y:S05]  /*78a0*/  BSYNC B1 ;  /* 0x0000000000017941 */ /* 0x000fea0003800000 */
.L_x_267:
        /* <DEDUP_REMOVED lines=9> */
.L_x_270:
[----:B------:R-:W-:Y:S05]  /*7940*/  BSYNC B1 ;  /* 0x0000000000017941 */ /* 0x000fea0003800000 */
.L_x_269:
        /* <DEDUP_REMOVED lines=9> */
.L_x_272:
[----:B------:R-:W-:Y:S05]  /*79e0*/  BSYNC B1 ;  /* 0x0000000000017941 */ /* 0x000fea0003800000 */
.L_x_271:
        /* <DEDUP_REMOVED lines=10> */
.L_x_274:
[----:B------:R-:W-:Y:S05]  /*7a90*/  BSYNC B1 ;  /* 0x0000000000017941 */ /* 0x000fea0003800000 */
.L_x_273:
        /* <DEDUP_REMOVED lines=10> */
.L_x_276:
[----:B------:R-:W-:Y:S05]  /*7b40*/  BSYNC B1 ;  /* 0x0000000000017941 */ /* 0x000fea0003800000 */
.L_x_275:
        /* <DEDUP_REMOVED lines=9> */
.L_x_278:
[----:B------:R-:W-:Y:S05]  /*7be0*/  BSYNC B1 ;  /* 0x0000000000017941 */ /* 0x000fea0003800000 */
.L_x_277:
        /* <DEDUP_REMOVED lines=9> */
.L_x_280:
[----:B------:R-:W-:Y:S05]  /*7c80*/  BSYNC B1 ;  /* 0x0000000000017941 */ /* 0x000fea0003800000 */
.L_x_279:
        /* <DEDUP_REMOVED lines=10> */
.L_x_282:
[----:B------:R-:W-:Y:S05]  /*7d30*/  BSYNC B1 ;  /* 0x0000000000017941 */ /* 0x000fea0003800000 */
.L_x_281:
        /* <DEDUP_REMOVED lines=10> */
.L_x_284:
[----:B------:R-:W-:Y:S05]  /*7de0*/  BSYNC B1 ;  /* 0x0000000000017941 */ /* 0x000fea0003800000 */
.L_x_283:
        /* <DEDUP_REMOVED lines=9> */
.L_x_286:
[----:B------:R-:W-:Y:S05]  /*7e80*/  BSYNC B1 ;  /* 0x0000000000017941 */ /* 0x000fea0003800000 */
.L_x_285:
        /* <DEDUP_REMOVED lines=9> */
.L_x_288:
[----:B------:R-:W-:Y:S05]  /*7f20*/  BSYNC B1 ;  /* 0x0000000000017941 */ /* 0x000fea0003800000 */
.L_x_287:
        /* <DEDUP_REMOVED lines=10> */
.L_x_290:
[----:B------:R-:W-:Y:S05]  /*7fd0*/  BSYNC B1 ;  /* 0x0000000000017941 */ /* 0x000fea0003800000 */
.L_x_289:
        /* <DEDUP_REMOVED lines=10> */
.L_x_292:
[----:B------:R-:W-:Y:S05]  /*8080*/  BSYNC B1 ;  /* 0x0000000000017941 */ /* 0x000fea0003800000 */
.L_x_291:
[----:B01--45:R-:W-:Y:S01]  /*8090*/  LOP3.LUT R7, R18, 0xffffe000, RZ, 0xc0, !PT ;  /* 0xffffe00012077812 */ /* 0x033fe200078ec0ff */
        /* <DEDUP_REMOVED lines=8> */
.L_x_294:
[----:B------:R-:W-:Y:S05]  /*8120*/  BSYNC B1 ;  /* 0x0000000000017941 */ /* 0x000fea0003800000 */
.L_x_293:
[----:B0----5:R-:W-:Y:S01]  /*8130*/  LOP3.LUT R5, R18, 0xffffe000, RZ, 0xc0, !PT ;  /* 0xffffe00012057812 */ /* 0x021fe200078ec0ff */
[----:B------:R-:W-:Y:S01]  /*8140*/  @P1 IMAD.MOV.U32 R4, RZ, RZ, R10 ;  /* 0x000000ffff041224 */ /* 0x000fe200078e000a */
[----:B------:R-:W-:Y:S01]  /*8150*/  ISETP.GT.AND P0, PT, R3, 0x8, P0 ;  /* 0x000000080300780c */ /* 0x000fe20000704270 */
[----:B------:R-:W-:Y:S02]  /*8160*/  BSSY B1, `(.L_x_295) ;  /* 0x0000008000017945 */ /* 0x000fe40003800000 */
[----:B------:R-:W-:-:S04]  /*8170*/  FMUL R5, R5, R152 ;  /* 0x0000009805057220 */ /* 0x000fc80000400000 */
[----:B------:R-:W-:Y:S01]  /*8180*/  FFMA R7, R150, R153, R5 ;  /* 0x0000009996077223 */ /* 0x000fe20000000005 */
[----:B------:R-:W-:-:S04]  /*8190*/  @P1 IMAD.MOV.U32 R5, RZ, RZ, R11 ;  /* 0x000000ffff051224 */ /* 0x000fc800078e000b */
[----:B------:R-:W-:-:S05]  /*81a0*/  F2FP.TF32.F32.PACK_B R7, R7 ;  /* 0x00000007ff07723e */ /* 0x000fca00024050ff */
[----:B------:R0:W-:Y:S01]  /*81b0*/  @P1 STG.E desc[UR54][R4.64+0x3e0], R7 ;  /* 0x0003e00704001986 */ /* 0x0001e2000c101936 */
[----:B------:R-:W-:Y:S05]  /*81c0*/  @!P0 BRA `(.L_x_296) ;  /* 0x0000000000048947 */ /* 0x000fea0003800000 */
[----:B------:R4:W5:Y:S02]  /*81d0*/  LDG.E.LTC128B R18, desc[UR54][R8.64+0x3e4] ;  /* 0x0003e43608127981 */ /* 0x000964000c1e1920 */
.L_x_296:
[----:B------:R-:W-:Y:S05]  /*81e0*/  BSYNC B1 ;  /* 0x0000000000017941 */ /* 0x000fea0003800000 */
.L_x_295:
[----:B------:R-:W-:Y:S05]  /*81f0*/  @!P0 BRA `(.L_x_297) ;  /* 0x0000002400308947 */ /* 0x000fea0003800000 */
[----:B-----5:R-:W-:-:S05]  /*8200*/  LOP3.LUT R3, R18, 0xffffe000, RZ, 0xc0, !PT ;  /* 0xffffe00012037812 */ /* 0x020fca00078ec0ff */
[----:B------:R-:W-:-:S04]  /*8210*/  FMUL R0, R3, R152 ;  /* 0x0000009803007220 */ /* 0x000fc80000400000 */
[----:B------:R-:W-:-:S05]  /*8220*/  FFMA R151, R151, R153, R0 ;  /* 0x0000009997977223 */ /* 0x000fca0000000000 */
[----:B------:R-:W-:-:S05]  /*8230*/  F2FP.TF32.F32.PACK_B R151, R151 ;  /* 0x00000097ff97723e */ /* 0x000fca00024050ff */
[----:B------:R0:W-:Y:S01]  /*8240*/  STG.E desc[UR54][R10.64+0x3e4], R151 ;  /* 0x0003e4970a007986 */ /* 0x0001e2000c101936 */
[----:B------:R-:W-:Y:S05]  /*8250*/  BRA `(.L_x_297) ;  /* 0x0000002400187947 */ /* 0x000fea0003800000 */
.L_x_44:
[----:B------:R-:W-:Y:S01]  /*8260*/  ISETP.GT.AND P3, PT, R0, 0x1, PT ;  /* 0x000000010000780c */ /* 0x000fe20003f64270 */
[----:B------:R-:W-:Y:S01]  /*8270*/  ULDC.64 UR4, c[0x0][0x5c0] ;  /* 0x0001700000047ab9 */ /* 0x000fe20000000a00 */
[-C--:B------:R-:W-:Y:S01]  /*8280*/  FMUL R9, R24, R153.reuse ;  /* 0x0000009918097220 */ /* 0x080fe20000400000 */
[----:B------:R-:W-:Y:S01]  /*8290*/  LEA R4, P1, R168, UR4, 0x2 ;  /* 0x00000004a8047c11 */ /* 0x000fe2000f8210ff */
[-C--:B------:R-:W-:Y:S01]  /*82a0*/  FMUL R25, R25, R153.reuse ;  /* 0x0000009919197220 */ /* 0x080fe20000400000 */
[C---:B------:R-:W-:Y:S01]  /*82b0*/  ISETP.GT.AND P0, PT, R3.reuse, RZ, P3 ;  /* 0x000000ff0300720c */ /* 0x040fe20001f04270 */
[-C--:B------:R-:W-:Y:S01]  /*82c0*/  FMUL R13, R26, R153.reuse ;  /* 0x000000991a0d7220 */ /* 0x080fe20000400000 */
[----:B------:R-:W-:Y:S01]  /*82d0*/  ISETP.GT.AND P2, PT, R3, 0x8, P2 ;  /* 0x000000080300780c */ /* 0x000fe20001744270 */
[-C--:B------:R-:W-:Y:S01]  /*82e0*/  FMUL R27, R27, R153.reuse ;  /* 0x000000991b1b7220 */ /* 0x080fe20000400000 */
[----:B------:R-:W-:Y:S01]  /*82f0*/  LEA.HI.X R5, R168, UR5, R173, 0x2, P1 ;  /* 0x00000005a8057c11 */ /* 0x000fe200088f14ad */
[----:B------:R-:W-:Y:S01]  /*8300*/  FMUL R29, R29, R153 ;  /* 0x000000991d1d7220 */ /* 0x000fe20000400000 */
[----:B------:R-:W-:Y:S01]  /*8310*/  F2FP.TF32.F32.PACK_B R9, R9 ;  /* 0x00000009ff09723e */ /* 0x000fe200024050ff */
[-C--:B------:R-:W-:Y:S01]  /*8320*/  FMUL R31, R31, R153.reuse ;  /* 0x000000991f1f7220 */ /* 0x080fe20000400000 */
[C---:B------:R-:W-:Y:S01]  /*8330*/  SHF.L.U64.HI R11, R10.reuse, 0x5, R11 ;  /* 0x000000050a0b7819 */ /* 0x040fe2000001020b */
[----:B------:R-:W-:Y:S01]  /*8340*/  FMUL R33, R33, R153 ;  /* 0x0000009921217220 */ /* 0x000fe20000400000 */
[----:B------:R-:W-:Y:S01]  /*8350*/  LEA R6, P1, R10, R4, 0x5 ;  /* 0x000000040a067211 */ /* 0x000fe200078228ff */
[----:B------:R0:W-:Y:S01]  /*8360*/  @P4 STG.E desc[UR54][R4.64], R9 ;  /* 0x0000000904004986 */ /* 0x0001e2000c101936 */
[----:B------:R-:W-:Y:S01]  /*8370*/  F2FP.TF32.F32.PACK_B R25, R25 ;  /* 0x00000019ff19723e */ /* 0x000fe200024050ff */
[----:B------:R-:W-:Y:S01]  /*8380*/  FMUL R35, R35, R153 ;  /* 0x0000009923237220 */ /* 0x000fe20000400000 */
[----:B------:R-:W-:Y:S01]  /*8390*/  F2FP.TF32.F32.PACK_B R13, R13 ;  /* 0x0000000dff0d723e */ /* 0x000fe200024050ff */
[----:B------:R-:W-:Y:S01]  /*83a0*/  IMAD.X R7, R11, 0x1, R5, P1 ;  /* 0x000000010b077824 */ /* 0x000fe200008e0605 */
[C---:B------:R-:W-:Y:S01]  /*83b0*/  ISETP.GT.AND P4, PT, R0.reuse, 0x8, PT ;  /* 0x000000080000780c */ /* 0x040fe20003f84270 */
[----:B------:R-:W-:Y:S01]  /*83c0*/  @P0 STG.E desc[UR54][R4.64+0x4], R25 ;  /* 0x0000041904000986 */ /* 0x000fe2000c101936 */
[----:B------:R-:W-:Y:S01]  /*83d0*/  ISETP.GT.AND P0, PT, R0, 0x9, PT ;  /* 0x000000090000780c */ /* 0x000fe20003f04270 */
[-C--:B------:R-:W-:Y:S01]  /*83e0*/  FMUL R11, R30, R153.reuse ;  /* 0x000000991e0b7220 */ /* 0x080fe20000400000 */
[C---:B------:R-:W-:Y:S01]  /*83f0*/  ISETP.GT.AND P3, PT, R3.reuse, 0x8, P3 ;  /* 0x000000080300780c */ /* 0x040fe20001f64270 */
[----:B------:R1:W-:Y:S01]  /*8400*/  @P2 STG.E desc[UR54][R6.64], R13 ;  /* 0x0000000d06002986 */ /* 0x0003e2000c101936 */
[C---:B------:R-:W-:Y:S01]  /*8410*/  ISETP.GT.AND P1, PT, R3.reuse, RZ, P4 ;  /* 0x000000ff0300720c */ /* 0x040fe20002724270 */
[-C--:B0-----:R-:W-:Y:S01]  /*8420*/  FMUL R9, R28, R153.reuse ;  /* 0x000000991c097220 */ /* 0x081fe20000400000 */
[----:B------:R-:W-:Y:S01]  /*8430*/  ISETP.GT.AND P2, PT, R3, RZ, P0 ;  /* 0x000000ff0300720c */ /* 0x000fe20000744270 */
[-C--:B------:R-:W-:Y:S01]  /*8440*/  FMUL R37, R37, R153.reuse ;  /* 0x0000009925257220 */ /* 0x080fe20000400000 */
[----:B------:R-:W-:Y:S01]  /*8450*/  ISETP.GT.AND P4, PT, R3, 0x8, P4 ;  /* 0x000000080300780c */ /* 0x000fe20002784270 */
[----:B------:R-:W-:Y:S01]  /*8460*/  FMUL R39, R39, R153 ;  /* 0x0000009927277220 */ /* 0x000fe20000400000 */
[----:B------:R-:W-:Y:S01]  /*8470*/  F2FP.TF32.F32.PACK_B R27, R27 ;  /* 0x0000001bff1b723e */ /* 0x000fe200024050ff */
[----:B------:R-:W-:Y:S01]  /*8480*/  FMUL R41, R41, R153 ;  /* 0x0000009929297220 */ /* 0x000fe20000400000 */
[----:B------:R-:W-:Y:S01]  /*8490*/  F2FP.TF32.F32.PACK_B R9, R9 ;  /* 0x00000009ff09723e */ /* 0x000fe200024050ff */
[----:B------:R-:W-:Y:S01]  /*84a0*/  FMUL R43, R43, R153 ;  /* 0x000000992b2b7220 */ /* 0x000fe20000400000 */
[----:B------:R-:W-:Y:S01]  /*84b0*/  F2FP.TF32.F32.PACK_B R29, R29 ;  /* 0x0000001dff1d723e */ /* 0x000fe200024050ff */
[----:B------:R-:W-:Y:S01]  /*84c0*/  @P3 STG.E desc[UR54][R6.64+0x4], R27 ;  /* 0x0000041b06003986 */ /* 0x000fe2000c101936 */
[----:B------:R-:W-:Y:S01]  /*84d0*/  F2FP.TF32.F32.PACK_B R11, R11 ;  /* 0x0000000bff0b723e */ /* 0x000fe200024050ff */
[-C--:B-1----:R-:W-:Y:S01]  /*84e0*/  FMUL R13, R34, R153.reuse ;  /* 0x00000099220d7220 */ /* 0x082fe20000400000 */
[C---:B------:R-:W-:Y:S01]  /*84f0*/  ISETP.GT.AND P3, PT, R0.reuse, 0x11, PT ;  /* 0x000000110000780c */ /* 0x040fe20003f64270 */
[----:B------:R0:W-:Y:S01]  /*8500*/  @P1 STG.E desc[UR54][R4.64+0x20], R9 ;  /* 0x0000200904001986 */ /* 0x0001e2000c101936 */
[----:B------:R-:W-:Y:S01]  /*8510*/  ISETP.GT.AND P0, PT, R3, 0x8, P0 ;  /* 0x000000080300780c */ /* 0x000fe20000704270 */
[----:B------:R-:W-:Y:S01]  /*8520*/  FMUL R45, R45, R153 ;  /* 0x000000992d2d7220 */ /* 0x000fe20000400000 */
[----:B------:R-:W-:Y:S01]  /*8530*/  F2FP.TF32.F32.PACK_B R31, R31 ;  /* 0x0000001fff1f723e */ /* 0x000fe200024050ff */
[----:B------:R-:W-:Y:S01]  /*8540*/  @P2 STG.E desc[UR54][R4.64+0x24], R29 ;  /* 0x0000241d04002986 */ /* 0x000fe2000c101936 */
[----:B------:R-:W-:Y:S01]  /*8550*/  ISETP.GT.AND P2, PT, R0, 0x10, PT ;  /* 0x000000100000780c */ /* 0x000fe20003f44270 */
[----:B------:R-:W-:Y:S01]  /*8560*/  FMUL R47, R47, R153 ;  /* 0x000000992f2f7220 */ /* 0x000fe20000400000 */
[----:B------:R-:W-:Y:S01]  /*8570*/  F2FP.TF32.F32.PACK_B R33, R33 ;  /* 0x00000021ff21723e */ /* 0x000fe200024050ff */
[----:B------:R1:W-:Y:S01]  /*8580*/  @P4 STG.E desc[UR54][R6.64+0x20], R11 ;  /* 0x0000200b06004986 */ /* 0x0003e2000c101936 */
[----:B------:R-:W-:Y:S01]  /*8590*/  ISETP.GT.AND P1, PT, R3, RZ, P2 ;  /* 0x000000ff0300720c */ /* 0x000fe20001724270 */
[-C--:B------:R-:W-:Y:S01]  /*85a0*/  FMUL R49, R49, R153.reuse ;  /* 0x0000009931317220 */ /* 0x080fe20000400000 */
[C---:B------:R-:W-:Y:S01]  /*85b0*/  ISETP.GT.AND P4, PT, R3.reuse, RZ, P3 ;  /* 0x000000ff0300720c */ /* 0x040fe20001f84270 */
[----:B0-----:R-:W-:Y:S01]  /*85c0*/  FMUL R9, R32, R153 ;  /* 0x0000009920097220 */ /* 0x001fe20000400000 */
[----:B------:R-:W-:Y:S01]  /*85d0*/  ISETP.GT.AND P2, PT, R3, 0x8, P2 ;  /* 0x000000080300780c */ /* 0x000fe20001744270 */
[----:B------:R-:W-:Y:S01]  /*85e0*/  @P0 STG.E desc[UR54][R6.64+0x24], R31 ;  /* 0x0000241f06000986 */ /* 0x000fe2000c101936 */
[----:B------:R-:W-:Y:S01]  /*85f0*/  F2FP.TF32.F32.PACK_B R13, R13 ;  /* 0x0000000dff0d723e */ /* 0x000fe200024050ff */
[----:B------:R-:W-:Y:S01]  /*8600*/  FMUL R51, R51, R153 ;  /* 0x0000009933337220 */ /* 0x000fe20000400000 */
[----:B------:R-:W-:Y:S01]  /*8610*/  F2FP.TF32.F32.PACK_B R9, R9 ;  /* 0x00000009ff09723e */ /* 0x000fe200024050ff */
[-C--:B------:R-:W-:Y:S01]  /*8620*/  FMUL R53, R53, R153.reuse ;  /* 0x0000009935357220 */ /* 0x080fe20000400000 */
[----:B------:R-:W-:Y:S01]  /*8630*/  ISETP.GT.AND P0, PT, R0, 0x19, PT ;  /* 0x000000190000780c */ /* 0x000fe20003f04270 */
[----:B-1----:R-:W-:Y:S01]  /*8640*/  FMUL R11, R38, R153 ;  /* 0x00000099260b7220 */ /* 0x002fe20000400000 */
[----:B------:R-:W-:Y:S01]  /*8650*/  ISETP.GT.AND P3, PT, R3, 0x8, P3 ;  /* 0x000000080300780c */ /* 0x000fe20001f64270 */
[----:B------:R0:W-:Y:S01]  /*8660*/  @P1 STG.E desc[UR54][R4.64+0x40], R9 ;  /* 0x0000400904001986 */ /* 0x0001e2000c101936 */
[----:B------:R-:W-:Y:S01]  /*8670*/  F2FP.TF32.F32.PACK_B R35, R35 ;  /* 0x00000023ff23723e */ /* 0x000fe200024050ff */
        /* <DEDUP_REMOVED lines=10> */
[-C--:B0-----:R-:W-:Y:S01]  /*8720*/  FMUL R9, R36, R153.reuse ;  /* 0x0000009924097220 */ /* 0x081fe20000400000 */
[----:B------:R-:W-:Y:S01]  /*8730*/  ISETP.GT.AND P4, PT, R3, 0x8, P4 ;  /* 0x000000080300780c */ /* 0x000fe20002784270 */
[----:B------:R-:W-:Y:S01]  /*8740*/  @P3 STG.E desc[UR54][R6.64+0x44], R35 ;  /* 0x0000442306003986 */ /* 0x000fe2000c101936 */
[----:B------:R-:W-:Y:S01]  /*8750*/  ISETP.GT.AND P3, PT, R0, 0x21, PT ;  /* 0x000000210000780c */ /* 0x000fe20003f64270 */
[----:B------:R-:W-:Y:S01]  /*8760*/  FMUL R61, R61, R153 ;  /* 0x000000993d3d7220 */ /* 0x000fe20000400000 */
[----:B------:R-:W-:Y:S01]  /*8770*/  F2FP.TF32.F32.PACK_B R9, R9 ;  /* 0x00000009ff09723e */ /* 0x000fe200024050ff */
[-C--:B------:R-:W-:Y:S01]  /*8780*/  FMUL R63, R63, R153.reuse ;  /* 0x000000993f3f7220 */ /* 0x080fe20000400000 */
[----:B------:R-:W-:Y:S01]  /*8790*/  ISETP.GT.AND P0, PT, R3, 0x8, P0 ;  /* 0x000000080300780c */ /* 0x000fe20000704270 */
[----:B-1----:R-:W-:Y:S01]  /*87a0*/  FMUL R13, R42, R153 ;  /* 0x000000992a0d7220 */ /* 0x002fe20000400000 */
[----:B------:R-:W-:Y:S01]  /*87b0*/  F2FP.TF32.F32.PACK_B R39, R39 ;  /* 0x00000027ff27723e */ /* 0x000fe200024050ff */
        /* <DEDUP_REMOVED lines=145> */
[C---:B------:R-:W-:Y:S01]  /*90d0*/  ISETP.GT.AND P2, PT, R3.reuse, 0x8, P2 ;  /* 0x000000080300780c */ /* 0x040fe20001744270 */
[----:B------:R-:W-:Y:S01]  /*90e0*/  @P0 STG.E desc[UR54][R6.64+0x124], R63 ;  /* 0x0001243f06000986 */ /* 0x000fe2000c101936 */
[----:B------:R-:W-:Y:S01]  /*90f0*/  ISETP.GT.AND P3, PT, R3, 0x8, P3 ;  /* 0x000000080300780c */ /* 0x000fe20001f64270 */
[----:B------:R-:W-:Y:S01]  /*9100*/  FMUL R131, R131, R153 ;  /* 0x0000009983837220 */ /* 0x000fe20000400000 */
[----:B------:R-:W-:Y:S01]  /*9110*/  F2FP.TF32.F32.PACK_B R9, R9 ;  /* 0x00000009ff09723e */ /* 0x000fe200024050ff */
[-C--:B------:R-:W-:Y:S01]  /*9120*/  FMUL R133, R133, R153.reuse ;  /* 0x0000009985857220 */ /* 0x080fe20000400000 */
[----:B------:R-:W-:Y:S01]  /*9130*/  ISETP.GT.AND P0, PT, R0, 0x59, PT ;  /* 0x000000590000780c */ /* 0x000fe20003f04270 */
        /* <DEDUP_REMOVED lines=21> */
[C---:B------:R-:W-:Y:S01]  /*9290*/  ISETP.GT.AND P0, PT, R3.reuse, 0x8, P0 ;  /* 0x000000080300780c */ /* 0x040fe20000704270 */
[----:B-1----:R-:W-:Y:S01]  /*92a0*/  FMUL R13, R74, R153 ;  /* 0x000000994a0d7220 */ /* 0x002fe20000400000 */
[----:B------:R-:W-:Y:S01]  /*92b0*/  F2FP.TF32.F32.PACK_B R87, R87 ;  /* 0x00000057ff57723e */ /* 0x000fe200024050ff */
[----:B------:R0:W-:Y:S01]  /*92c0*/  @P1 STG.E desc[UR54][R4.64+0x160], R9 ;  /* 0x0001600904001986 */ /* 0x0001e2000c101936 */
[----:B------:R-:W-:Y:S01]  /*92d0*/  ISETP.GT.AND P1, PT, R3, RZ, P3 ;  /* 0x000000ff0300720c */ /* 0x000fe20001f24270 */
[-C--:B------:R-:W-:Y:S01]  /*92e0*/  FMUL R145, R145, R153.reuse ;  /* 0x0000009991917220 */ /* 0x080fe20000400000 */
[----:B------:R-:W-:Y:S01]  /*92f0*/  ISETP.GT.AND P3, PT, R3, 0x8, P3 ;  /* 0x000000080300780c */ /* 0x000fe20001f64270 */
[----:B------:R-:W-:Y:S01]  /*9300*/  @P2 STG.E desc[UR54][R4.64+0x164], R69 ;  /* 0x0001644504002986 */ /* 0x000fe2000c101936 */
[----:B------:R-:W-:Y:S01]  /*9310*/  ISETP.GT.AND P2, PT, R0, 0x61, PT ;  /* 0x000000610000780c */ /* 0x000fe20003f44270 */
[----:B------:R-:W-:Y:S01]  /*9320*/  FMUL R147, R147, R153 ;  /* 0x0000009993937220 */ /* 0x000fe20000400000 */
[----:B------:R-:W-:Y:S01]  /*9330*/  F2FP.TF32.F32.PACK_B R13, R13 ;  /* 0x0000000dff0d723e */ /* 0x000fe200024050ff */
[----:B------:R1:W-:Y:S01]  /*9340*/  @P4 STG.E desc[UR54][R6.64+0x160], R11 ;  /* 0x0001600b06004986 */ /* 0x0003e2000c101936 */
[----:B------:R-:W-:Y:S01]  /*9350*/  ISETP.GT.AND P4, PT, R3, RZ, P2 ;  /* 0x000000ff0300720c */ /* 0x000fe20001784270 */
[-C--:B------:R-:W-:Y:S01]  /*9360*/  FMUL R149, R149, R153.reuse ;  /* 0x0000009995957220 */ /* 0x080fe20000400000 */
[----:B------:R-:W-:Y:S01]  /*9370*/  ISETP.GT.AND P2, PT, R3, 0x8, P2 ;  /* 0x000000080300780c */ /* 0x000fe20001744270 */
[-C--:B0-----:R-:W-:Y:S01]  /*9380*/  FMUL R9, R72, R153.reuse ;  /* 0x0000009948097220 */ /* 0x081fe20000400000 */
[----:B------:R-:W-:Y:S01]  /*9390*/  @P0 STG.E desc[UR54][R6.64+0x164], R71 ;  /* 0x0001644706000986 */ /* 0x000fe2000c101936 */
[----:B------:R-:W-:Y:S01]  /*93a0*/  ISETP.GT.AND P0, PT, R0, 0x69, PT ;  /* 0x000000690000780c */ /* 0x000fe20003f04270 */
[----:B------:R-:W-:Y:S01]  /*93b0*/  FMUL R151, R151, R153 ;  /* 0x0000009997977220 */ /* 0x000fe20000400000 */
[----:B------:R-:W-:-:S02]  /*93c0*/  F2FP.TF32.F32.PACK_B R89, R89 ;  /* 0x00000059ff59723e */ /* 0x000fc400024050ff */
[----:B------:R-:W-:Y:S01]  /*93d0*/  F2FP.TF32.F32.PACK_B R9, R9 ;  /* 0x00000009ff09723e */ /* 0x000fe200024050ff */
[----:B-1----:R-:W-:Y:S01]  /*93e0*/  FMUL R11, R78, R153 ;  /* 0x000000994e0b7220 */ /* 0x002fe20000400000 */
[----:B------:R-:W-:-:S03]  /*93f0*/  F2FP.TF32.F32.PACK_B R91, R91 ;  /* 0x0000005bff5b723e */ /* 0x000fc600024050ff */
[----:B------:R0:W-:Y:S01]  /*9400*/  @P1 STG.E desc[UR54][R4.64+0x180], R9 ;  /* 0x0001800904001986 */ /* 0x0001e2000c101936 */
[----:B------:R-:W-:Y:S02]  /*9410*/  ISETP.GT.AND P1, PT, R0, 0x68, PT ;  /* 0x000000680000780c */ /* 0x000fe40003f24270 */
[----:B------:R-:W-:Y:S01]  /*9420*/  F2FP.TF32.F32.PACK_B R11, R11 ;  /* 0x0000000bff0b723e */ /* 0x000fe200024050ff */
[----:B------:R-:W-:Y:S01]  /*9430*/  @P4 STG.E desc[UR54][R4.64+0x184], R73 ;  /* 0x0001844904004986 */ /* 0x000fe2000c101936 */
[C---:B------:R-:W-:Y:S02]  /*9440*/  ISETP.GT.AND P4, PT, R3.reuse, RZ, P1 ;  /* 0x000000ff0300720c */ /* 0x040fe40000f84270 */
[C---:B------:R-:W-:Y:S01]  /*9450*/  ISETP.GT.AND P1, PT, R3.reuse, 0x8, P1 ;  /* 0x000000080300780c */ /* 0x040fe20000f24270 */
[----:B------:R1:W-:Y:S01]  /*9460*/  @P3 STG.E desc[UR54][R6.64+0x180], R13 ;  /* 0x0001800d06003986 */ /* 0x0003e2000c101936 */
[----:B------:R-:W-:Y:S02]  /*9470*/  ISETP.GT.AND P3, PT, R3, RZ, P0 ;  /* 0x000000ff0300720c */ /* 0x000fe40000764270 */
[----:B------:R-:W-:Y:S01]  /*9480*/  F2FP.TF32.F32.PACK_B R93, R93 ;  /* 0x0000005dff5d723e */ /* 0x000fe200024050ff */
[----:B0-----:R-:W-:Y:S01]  /*9490*/  FMUL R9, R76, R153 ;  /* 0x000000994c097220 */ /* 0x001fe20000400000 */
[----:B------:R-:W-:Y:S01]  /*94a0*/  @P2 STG.E desc[UR54][R6.64+0x184], R75 ;  /* 0x0001844b06002986 */ /* 0x000fe2000c101936 */
[----:B------:R-:W-:-:S02]  /*94b0*/  ISETP.GT.AND P2, PT, R0, 0x70, PT ;  /* 0x000000700000780c */ /* 0x000fc40003f44270 */
[----:B------:R-:W-:Y:S02]  /*94c0*/  F2FP.TF32.F32.PACK_B R95, R95 ;  /* 0x0000005fff5f723e */ /* 0x000fe400024050ff */
[----:B------:R-:W-:Y:S01]  /*94d0*/  F2FP.TF32.F32.PACK_B R9, R9 ;  /* 0x00000009ff09723e */ /* 0x000fe200024050ff */
[----:B-1----:R-:W-:Y:S01]  /*94e0*/  FMUL R13, R82, R153 ;  /* 0x00000099520d7220 */ /* 0x002fe20000400000 */
[----:B------:R-:W-:-:S03]  /*94f0*/  F2FP.TF32.F32.PACK_B R97, R97 ;  /* 0x00000061ff61723e */ /* 0x000fc600024050ff */
[----:B------:R0:W-:Y:S01]  /*9500*/  @P4 STG.E desc[UR54][R4.64+0x1a0], R9 ;  /* 0x0001a00904004986 */ /* 0x0001e2000c101936 */
[C---:B------:R-:W-:Y:S02]  /*9510*/  ISETP.GT.AND P4, PT, R3.reuse, RZ, P2 ;  /* 0x000000ff0300720c */ /* 0x040fe40001784270 */
[C---:B------:R-:W-:Y:S01]  /*9520*/  ISETP.GT.AND P2, PT, R3.reuse, 0x8, P2 ;  /* 0x000000080300780c */ /* 0x040fe20001744270 */
[----:B------:R-:W-:Y:S01]  /*9530*/  @P3 STG.E desc[UR54][R4.64+0x1a4], R77 ;  /* 0x0001a44d04003986 */ /* 0x000fe2000c101936 */
[C---:B------:R-:W-:Y:S02]  /*9540*/  ISETP.GT.AND P3, PT, R3.reuse, 0x8, P0 ;  /* 0x000000080300780c */ /* 0x040fe40000764270 */
[----:B------:R-:W-:Y:S01]  /*9550*/  ISETP.GT.AND P0, PT, R0, 0x71, PT ;  /* 0x000000710000780c */ /* 0x000fe20003f04270 */
[----:B------:R1:W-:Y:S01]  /*9560*/  @P1 STG.E desc[UR54][R6.64+0x1a0], R11 ;  /* 0x0001a00b06001986 */ /* 0x0003e2000c101936 */
[----:B------:R-:W-:Y:S02]  /*9570*/  F2FP.TF32.F32.PACK_B R13, R13 ;  /* 0x0000000dff0d723e */ /* 0x000fe400024050ff */
[----:B------:R-:W-:Y:S01]  /*9580*/  ISETP.GT.AND P1, PT, R3, RZ, P0 ;  /* 0x000000ff0300720c */ /* 0x000fe20000724270 */
[----:B0-----:R-:W-:Y:S01]  /*9590*/  FMUL R9, R80, R153 ;  /* 0x0000009950097220 */ /* 0x001fe20000400000 */
[----:B------:R-:W-:-:S02]  /*95a0*/  F2FP.TF32.F32.PACK_B R99, R99 ;  /* 0x00000063ff63723e */ /* 0x000fc400024050ff */
[----:B------:R-:W-:Y:S02]  /*95b0*/  F2FP.TF32.F32.PACK_B R101, R101 ;  /* 0x00000065ff65723e */ /* 0x000fe400024050ff */
[----:B------:R-:W-:Y:S01]  /*95c0*/  F2FP.TF32.F32.PACK_B R9, R9 ;  /* 0x00000009ff09723e */ /* 0x000fe200024050ff */
[----:B------:R-:W-:Y:S01]  /*95d0*/  @P3 STG.E desc[UR54][R6.64+0x1a4], R79 ;  /* 0x0001a44f06003986 */ /* 0x000fe2000c101936 */
[----:B------:R-:W-:Y:S01]  /*95e0*/  ISETP.GT.AND P3, PT, R3, 0x8, P0 ;  /* 0x000000080300780c */ /* 0x000fe20000764270 */
[----:B-1----:R-:W-:Y:S01]  /*95f0*/  FMUL R11, R86, R153 ;  /* 0x00000099560b7220 */ /* 0x002fe20000400000 */
[C---:B------:R-:W-:Y:S01]  /*9600*/  ISETP.GT.AND P0, PT, R0.reuse, 0x79, PT ;  /* 0x000000790000780c */ /* 0x040fe20003f04270 */
[----:B------:R0:W-:Y:S01]  /*9610*/  @P4 STG.E desc[UR54][R4.64+0x1c0], R9 ;  /* 0x0001c00904004986 */ /* 0x0001e2000c101936 */
[----:B------:R-:W-:Y:S02]  /*9620*/  F2FP.TF32.F32.PACK_B R103, R103 ;  /* 0x00000067ff67723e */ /* 0x000fe400024050ff */
[----:B------:R-:W-:Y:S01]  /*9630*/  F2FP.TF32.F32.PACK_B R11, R11 ;  /* 0x0000000bff0b723e */ /* 0x000fe200024050ff */
[----:B------:R-:W-:Y:S01]  /*9640*/  @P1 STG.E desc[UR54][R4.64+0x1c4], R81 ;  /* 0x0001c45104001986 */ /* 0x000fe2000c101936 */
[----:B------:R-:W-:-:S02]  /*9650*/  ISETP.GT.AND P1, PT, R0, 0x78, PT ;  /* 0x000000780000780c */ /* 0x000fc40003f24270 */
[----:B------:R-:W-:Y:S01]  /*9660*/  F2FP.TF32.F32.PACK_B R105, R105 ;  /* 0x00000069ff69723e */ /* 0x000fe200024050ff */
[----:B------:R1:W-:Y:S01]  /*9670*/  @P2 STG.E desc[UR54][R6.64+0x1c0], R13 ;  /* 0x0001c00d06002986 */ /* 0x0003e2000c101936 */
[C---:B------:R-:W-:Y:S02]  /*9680*/  ISETP.GT.AND P4, PT, R3.reuse, RZ, P1 ;  /* 0x000000ff0300720c */ /* 0x040fe40000f84270 */
[C---:B------:R-:W-:Y:S01]  /*9690*/  ISETP.GT.AND P2, PT, R3.reuse, RZ, P0 ;  /* 0x000000ff0300720c */ /* 0x040fe20000744270 */
[----:B0-----:R-:W-:Y:S01]  /*96a0*/  FMUL R9, R84, R153 ;  /* 0x0000009954097220 */ /* 0x001fe20000400000 */
[C---:B------:R-:W-:Y:S01]  /*96b0*/  ISETP.GT.AND P1, PT, R3.reuse, 0x8, P1 ;  /* 0x000000080300780c */ /* 0x040fe20000f24270 */
[----:B------:R-:W-:Y:S01]  /*96c0*/  @P3 STG.E desc[UR54][R6.64+0x1c4], R83 ;  /* 0x0001c45306003986 */ /* 0x000fe2000c101936 */
[----:B------:R-:W-:Y:S02]  /*96d0*/  ISETP.GT.AND P3, PT, R3, 0x8, P0 ;  /* 0x000000080300780c */ /* 0x000fe40000764270 */
[----:B------:R-:W-:-:S02]  /*96e0*/  F2FP.TF32.F32.PACK_B R9, R9 ;  /* 0x00000009ff09723e */ /* 0x000fc400024050ff */
[----:B------:R-:W-:Y:S01]  /*96f0*/  ISETP.GT.AND P0, PT, R0, 0x81, PT ;  /* 0x000000810000780c */ /* 0x000fe20003f04270 */
[----:B-1----:R-:W-:Y:S01]  /*9700*/  FMUL R13, R90, R153 ;  /* 0x000000995a0d7220 */ /* 0x002fe20000400000 */
[----:B------:R-:W-:Y:S01]  /*9710*/  F2FP.TF32.F32.PACK_B R107, R107 ;  /* 0x0000006bff6b723e */ /* 0x000fe200024050ff */
[----:B------:R0:W-:Y:S01]  /*9720*/  @P4 STG.E desc[UR54][R4.64+0x1e0], R9 ;  /* 0x0001e00904004986 */ /* 0x0001e2000c101936 */
[----:B------:R-:W-:Y:S02]  /*9730*/  F2FP.TF32.F32.PACK_B R109, R109 ;  /* 0x0000006dff6d723e */ /* 0x000fe400024050ff */
[----:B------:R-:W-:Y:S01]  /*9740*/  F2FP.TF32.F32.PACK_B R13, R13 ;  /* 0x0000000dff0d723e */ /* 0x000fe200024050ff */
[----:B------:R-:W-:Y:S01]  /*9750*/  @P2 STG.E desc[UR54][R4.64+0x1e4], R85 ;  /* 0x0001e45504002986 */ /* 0x000fe2000c101936 */
[----:B------:R-:W-:Y:S02]  /*9760*/  ISETP.GT.AND P2, PT, R0, 0x80, PT ;  /* 0x000000800000780c */ /* 0x000fe40003f44270 */
[----:B------:R-:W-:Y:S01]  /*9770*/  F2FP.TF32.F32.PACK_B R111, R111 ;  /* 0x0000006fff6f723e */ /* 0x000fe200024050ff */
[----:B------:R1:W-:Y:S01]  /*9780*/  @P1 STG.E desc[UR54][R6.64+0x1e0], R11 ;  /* 0x0001e00b06001986 */ /* 0x0003e2000c101936 */
[----:B------:R-:W-:-:S02]  /*9790*/  ISETP.GT.AND P4, PT, R3, RZ, P2 ;  /* 0x000000ff0300720c */ /* 0x000fc40001784270 */
[C---:B------:R-:W-:Y:S01]  /*97a0*/  ISETP.GT.AND P1, PT, R3.reuse, RZ, P0 ;  /* 0x000000ff0300720c */ /* 0x040fe20000724270 */
[----:B0-----:R-:W-:Y:S01]  /*97b0*/  FMUL R9, R88, R153 ;  /* 0x0000009958097220 */ /* 0x001fe20000400000 */
[C---:B------:R-:W-:Y:S01]  /*97c0*/  ISETP.GT.AND P2, PT, R3.reuse, 0x8, P2 ;  /* 0x000000080300780c */ /* 0x040fe20001744270 */
[----:B------:R-:W-:Y:S01]  /*97d0*/  @P3 STG.E desc[UR54][R6.64+0x1e4], R87 ;  /* 0x0001e45706003986 */ /* 0x000fe2000c101936 */
[----:B------:R-:W-:Y:S02]  /*97e0*/  ISETP.GT.AND P3, PT, R3, 0x8, P0 ;  /* 0x000000080300780c */ /* 0x000fe40000764270 */
[----:B------:R-:W-:Y:S02]  /*97f0*/  F2FP.TF32.F32.PACK_B R9, R9 ;  /* 0x00000009ff09723e */ /* 0x000fe400024050ff */
[----:B------:R-:W-:Y:S01]  /*9800*/  ISETP.GT.AND P0, PT, R0, 0x89, PT ;  /* 0x000000890000780c */ /* 0x000fe20003f04270 */
[----:B-1----:R-:W-:Y:S01]  /*9810*/  FMUL R11, R94, R153 ;  /* 0x000000995e0b7220 */ /* 0x002fe20000400000 */
[----:B------:R-:W-:Y:S01]  /*9820*/  F2FP.TF32.F32.PACK_B R113, R113 ;  /* 0x00000071ff71723e */ /* 0x000fe200024050ff */
[----:B------:R0:W-:Y:S01]  /*9830*/  @P4 STG.E desc[UR54][R4.64+0x200], R9 ;  /* 0x0002000904004986 */ /* 0x0001e2000c101936 */
[----:B------:R-:W-:-:S02]  /*9840*/  F2FP.TF32.F32.PACK_B R115, R115 ;  /* 0x00000073ff73723e */ /* 0x000fc400024050ff */
[----:B------:R-:W-:Y:S01]  /*9850*/  F2FP.TF32.F32.PACK_B R11, R11 ;  /* 0x0000000bff0b723e */ /* 0x000fe200024050ff */
[----:B------:R-:W-:Y:S01]  /*9860*/  @P1 STG.E desc[UR54][R4.64+0x204], R89 ;  /* 0x0002045904001986 */ /* 0x000fe2000c101936 */
[----:B------:R-:W-:Y:S02]  /*9870*/  ISETP.GT.AND P1, PT, R0, 0x88, PT ;  /* 0x000000880000780c */ /* 0x000fe40003f24270 */
[----:B------:R-:W-:Y:S01]  /*9880*/  F2FP.TF32.F32.PACK_B R117, R117 ;  /* 0x00000075ff75723e */ /* 0x000fe200024050ff */
[----:B------:R1:W-:Y:S01]  /*9890*/  @P2 STG.E desc[UR54][R6.64+0x200], R13 ;  /* 0x0002000d06002986 */ /* 0x0003e2000c101936 */
[C---:B------:R-:W-:Y:S02]  /*98a0*/  ISETP.GT.AND P4, PT, R3.reuse, RZ, P1 ;  /* 0x000000ff0300720c */ /* 0x040fe40000f84270 */
[C---:B------:R-:W-:Y:S01]  /*98b0*/  ISETP.GT.AND P2, PT, R3.reuse, RZ, P0 ;  /* 0x000000ff0300720c */ /* 0x040fe20000744270 */
[----:B0-----:R-:W-:Y:S01]  /*98c0*/  FMUL R9, R92, R153 ;  /* 0x000000995c097220 */ /* 0x001fe20000400000 */
[C---:B------:R-:W-:Y:S01]  /*98d0*/  ISETP.GT.AND P1, PT, R3.reuse, 0x8, P1 ;  /* 0x000000080300780c */ /* 0x040fe20000f24270 */
[----:B------:R-:W-:Y:S01]  /*98e0*/  @P3 STG.E desc[UR54][R6.64+0x204], R91 ;  /* 0x0002045b06003986 */ /* 0x000fe2000c101936 */
[----:B------:R-:W-:-:S02]  /*98f0*/  ISETP.GT.AND P3, PT, R3, 0x8, P0 ;  /* 0x000000080300780c */ /* 0x000fc40000764270 */
[----:B------:R-:W-:Y:S02]  /*9900*/  F2FP.TF32.F32.PACK_B R9, R9 ;  /* 0x00000009ff09723e */ /* 0x000fe400024050ff */
[----:B------:R-:W-:Y:S01]  /*9910*/  ISETP.GT.AND P0, PT, R0, 0x91, PT ;  /* 0x000000910000780c */ /* 0x000fe20003f04270 */
[----:B-1----:R-:W-:Y:S01]  /*9920*/  FMUL R13, R98, R153 ;  /* 0x00000099620d7220 */ /* 0x002fe20000400000 */
[----:B------:R-:W-:Y:S01]  /*9930*/  F2FP.TF32.F32.PACK_B R119, R119 ;  /* 0x00000077ff77723e */ /* 0x000fe200024050ff */
        /* <DEDUP_REMOVED lines=89> */
[----:B------:R-:W-:-:S03]  /*9ed0*/  ISETP.GT.AND P1, PT, R0, 0xb8, PT ;  /* 0x000000b80000780c */ /* 0x000fc60003f24270 */
[----:B------:R1:W-:Y:S01]  /*9ee0*/  @P2 STG.E desc[UR54][R6.64+0x2c0], R13 ;  /* 0x0002c00d06002986 */ /* 0x0003e2000c101936 */
[C---:B------:R-:W-:Y:S02]  /*9ef0*/  ISETP.GT.AND P4, PT, R3.reuse, RZ, P1 ;  /* 0x000000ff0300720c */ /* 0x040fe40000f84270 */
[C---:B------:R-:W-:Y:S01]  /*9f00*/  ISETP.GT.AND P2, PT, R3.reuse, RZ, P0 ;  /* 0x000000ff0300720c */ /* 0x040fe20000744270 */
[----:B0-----:R-:W-:Y:S01]  /*9f10*/  FMUL R9, R116, R153 ;  /* 0x0000009974097220 */ /* 0x001fe20000400000 */
[C---:B------:R-:W-:Y:S01]  /*9f20*/  ISETP.GT.AND P1, PT, R3.reuse, 0x8, P1 ;  /* 0x000000080300780c */ /* 0x040fe20000f24270 */
[----:B------:R-:W-:Y:S01]  /*9f30*/  @P3 STG.E desc[UR54][R6.64+0x2c4], R115 ;  /* 0x0002c47306003986 */ /* 0x000fe2000c101936 */
[----:B------:R-:W-:Y:S02]  /*9f40*/  ISETP.GT.AND P3, PT, R3, 0x8, P0 ;  /* 0x000000080300780c */ /* 0x000fe40000764270 */
[----:B------:R-:W-:Y:S02]  /*9f50*/  F2FP.TF32.F32.PACK_B R9, R9 ;  /* 0x00000009ff09723e */ /* 0x000fe400024050ff */
[----:B------:R-:W-:Y:S01]  /*9f60*/  ISETP.GT.AND P0, PT, R0, 0xc1, PT ;  /* 0x000000c10000780c */ /* 0x000fe20003f04270 */
[----:B-1----:R-:W-:-:S02]  /*9f70*/  FMUL R13, R122, R153 ;  /* 0x000000997a0d7220 */ /* 0x002fc40000400000 */
[----:B------:R0:W-:Y:S03]  /*9f80*/  @P4 STG.E desc[UR54][R4.64+0x2e0], R9 ;  /* 0x0002e00904004986 */ /* 0x0001e6000c101936 */
        /* <DEDUP_REMOVED lines=93> */
[----:B------:R-:W-:Y:S02]  /*a560*/  ISETP.GT.AND P0, PT, R0, 0xf9, PT ;  /* 0x000000f90000780c */ /* 0x000fe40003f04270 */
[----:B------:R-:W-:Y:S02]  /*a570*/  F2FP.TF32.F32.PACK_B R9, R9 ;  /* 0x00000009ff09723e */ /* 0x000fe400024050ff */
[----:B------:R-:W-:Y:S01]  /*a580*/  ISETP.GT.AND P3, PT, R3, 0x8, P3 ;  /* 0x000000080300780c */ /* 0x000fe20001f64270 */
[----:B-1----:R-:W-:-:S02]  /*a590*/  FMUL R11, R150, R153 ;  /* 0x00000099960b7220 */ /* 0x002fc40000400000 */
[----:B------:R-:W-:Y:S01]  /*a5a0*/  @P4 STG.E desc[UR54][R4.64+0x3c0], R13 ;  /* 0x0003c00d04004986 */ /* 0x000fe2000c101936 */
[----:B------:R-:W-:Y:S02]  /*a5b0*/  ISETP.GT.AND P4, PT, R0, 0xf8, PT ;  /* 0x000000f80000780c */ /* 0x000fe40003f84270 */
[----:B------:R-:W-:Y:S01]  /*a5c0*/  F2FP.TF32.F32.PACK_B R11, R11 ;  /* 0x0000000bff0b723e */ /* 0x000fe200024050ff */
[----:B------:R-:W-:Y:S01]  /*a5d0*/  @P1 STG.E desc[UR54][R4.64+0x3c4], R145 ;  /* 0x0003c49104001986 */ /* 0x000fe2000c101936 */
[C---:B------:R-:W-:Y:S02]  /*a5e0*/  ISETP.GT.AND P1, PT, R3.reuse, RZ, P0 ;  /* 0x000000ff0300720c */ /* 0x040fe40000724270 */
[C---:B------:R-:W-:Y:S01]  /*a5f0*/  ISETP.GT.AND P0, PT, R3.reuse, 0x8, P0 ;  /* 0x000000080300780c */ /* 0x040fe20000704270 */
[----:B------:R-:W-:Y:S01]  /*a600*/  @P2 STG.E desc[UR54][R6.64+0x3c0], R9 ;  /* 0x0003c00906002986 */ /* 0x000fe2000c101936 */
[C---:B------:R-:W-:Y:S02]  /*a610*/  ISETP.GT.AND P2, PT, R3.reuse, RZ, P4 ;  /* 0x000000ff0300720c */ /* 0x040fe40002744270 */
[----:B------:R-:W-:Y:S01]  /*a620*/  ISETP.GT.AND P4, PT, R3, 0x8, P4 ;  /* 0x000000080300780c */ /* 0x000fe20002784270 */
[----:B------:R-:W-:Y:S01]  /*a630*/  FMUL R3, R148, R153 ;  /* 0x0000009994037220 */ /* 0x000fe20000400000 */
[----:B------:R-:W-:Y:S04]  /*a640*/  @P3 STG.E desc[UR54][R6.64+0x3c4], R147 ;  /* 0x0003c49306003986 */ /* 0x000fe8000c101936 */
[----:B------:R-:W-:-:S05]  /*a650*/  F2FP.TF32.F32.PACK_B R3, R3 ;  /* 0x00000003ff03723e */ /* 0x000fca00024050ff */
[----:B------:R-:W-:Y:S04]  /*a660*/  @P2 STG.E desc[UR54][R4.64+0x3e0], R3 ;  /* 0x0003e00304002986 */ /* 0x000fe8000c101936 */
[----:B------:R0:W-:Y:S02]  /*a670*/  @P1 STG.E desc[UR54][R4.64+0x3e4], R149 ;  /* 0x0003e49504001986 */ /* 0x0001e4000c101936 */
[----:B0-----:R-:W-:Y:S02]  /*a680*/  @P4 IMAD.MOV.U32 R4, RZ, RZ, R6 ;  /* 0x000000ffff044224 */ /* 0x001fe400078e0006 */
[----:B------:R-:W-:-:S05]  /*a690*/  @P4 IMAD.MOV.U32 R5, RZ, RZ, R7 ;  /* 0x000000ffff054224 */ /* 0x000fca00078e0007 */
[----:B------:R0:W-:Y:S04]  /*a6a0*/  @P4 STG.E desc[UR54][R4.64+0x3e0], R11 ;  /* 0x0003e00b04004986 */ /* 0x0001e8000c101936 */
[----:B------:R0:W-:Y:S02]  /*a6b0*/  @P0 STG.E desc[UR54][R6.64+0x3e4], R151 ;  /* 0x0003e49706000986 */ /* 0x0001e4000c101936 */
.L_x_297:
[----:B------:R-:W-:Y:S05]  /*a6c0*/  BSYNC B0 ;  /* 0x0000000000007941 */ /* 0x000fea0003800000 */
.L_x_43:
[----:B------:R-:W-:Y:S01]  /*a6d0*/  IMAD.U32 R3, RZ, RZ, UR50 ;  /* 0x00000032ff037e24 */ /* 0x000fe2000f8e00ff */
[----:B------:R-:W-:Y:S01]  /*a6e0*/  ULDC.64 UR4, c[0x0][0x650] ;  /* 0x0001940000047ab9 */ /* 0x000fe20000000a00 */
[----:B------:R-:W-:Y:S02]  /*a6f0*/  IMAD.U32 R0, RZ, RZ, UR50 ;  /* 0x00000032ff007e24 */ /* 0x000fe4000f8e00ff */
[----:B0-----:R-:W-:Y:S01]  /*a700*/  IMAD.U32 R4, RZ, RZ, UR44 ;  /* 0x0000002cff047e24 */ /* 0x001fe2000f8e00ff */
[----:B------:R-:W-:Y:S01]  /*a710*/  LEA R16, P0, R3, R16, 0x1 ;  /* 0x0000001003107211 */ /* 0x000fe200078008ff */
[----:B------:R-:W-:Y:S02]  /*a720*/  IMAD.U32 R3, RZ, RZ, UR45 ;  /* 0x0000002dff037e24 */ /* 0x000fe4000f8e00ff */
[----:B------:R0:W-:Y:S01]  /*a730*/  SYNCS.ARRIVE.TRANS64.A1T0 RZ, [R4+UR40], RZ ;  /* 0x000000ff04ff79a7 */ /* 0x0001e20008100028 */
[----:B------:R-:W-:Y:S02]  /*a740*/  IMAD.MOV.U32 R22, RZ, RZ, -0x1 ;  /* 0xffffffffff167424 */ /* 0x000fe400078e00ff */
[----:B------:R-:W-:Y:S01]  /*a750*/  LEA.HI.X R17, R0, R17, R3, 0x1, P0 ;  /* 0x0000001100117211 */ /* 0x000fe200000f0c03 */
[----:B-----5:R-:W-:Y:S01]  /*a760*/  IMAD.MOV.U32 R18, RZ, RZ, -0x1 ;  /* 0xffffffffff127424 */ /* 0x020fe200078e00ff */
[----:B------:R-:W-:Y:S01]  /*a770*/  ISETP.GE.U32.AND P0, PT, R16, UR4, PT ;  /* 0x0000000410007c0c */ /* 0x000fe2000bf06070 */
[----:B------:R-:W-:Y:S01]  /*a780*/  IMAD.MOV.U32 R19, RZ, RZ, -0x1 ;  /* 0xffffffffff137424 */ /* 0x000fe200078e00ff */
[----:B------:R-:W-:-:S02]  /*a790*/  PRMT R0, RZ, 0x7610, R0 ;  /* 0x00007610ff007816 */ /* 0x000fc40000000000 */
[----:B------:R-:W-:-:S13]  /*a7a0*/  ISETP.GE.U32.AND.EX P0, PT, R17, UR5, PT, P0 ;  /* 0x0000000511007c0c */ /* 0x000fda000bf06100 */
[----:B0-----:R-:W-:Y:S05]  /*a7b0*/  @P0 BRA `(.L_x_298) ;  /* 0x0000000400640947 */ /* 0x001fea0003800000 */
[----:B------:R-:W0:Y:S01]  /*a7c0*/  S2R R12, SR_CTAID.X ;  /* 0x00000000000c7919 */ /* 0x000e220000002500 */
[----:B---3--:R-:W3:Y:S01]  /*a7d0*/  LDC.64 R10, c[0x0][0x628] ;  /* 0x00018a00ff0a7b82 */ /* 0x008ee20000000a00 */
[----:B------:R-:W-:Y:S01]  /*a7e0*/  ULDC UR4, c[0x0][0x150] ;  /* 0x0000540000047ab9 */ /* 0x000fe20000000800 */
[----:B-12-4-:R-:W-:Y:S01]  /*a7f0*/  IMAD.MOV.U32 R8, RZ, RZ, R16 ;  /* 0x000000ffff087224 */ /* 0x016fe200078e0010 */
[----:B------:R-:W1:Y:S01]  /*a800*/  S2R R20, SR_CTAID.Y ;  /* 0x0000000000147919 */ /* 0x000e620000002600 */
[----:B------:R-:W-:-:S04]  /*a810*/  IMAD.MOV.U32 R9, RZ, RZ, R17 ;  /* 0x000000ffff097224 */ /* 0x000fc800078e0011 */
[----:B------:R-:W2:Y:S08]  /*a820*/  LDC R21, c[0x0][0x144] ;  /* 0x00005100ff157b82 */ /* 0x000eb00000000800 */
[----:B------:R-:W4:Y:S08]  /*a830*/  LDC R0, c[0x0][0x630] ;  /* 0x00018c00ff007b82 */ /* 0x000f300000000800 */
[----:B------:R-:W1:Y:S01]  /*a840*/  LDC.64 R14, c[0x0][0x620] ;  /* 0x00018800ff0e7b82 */ /* 0x000e620000000a00 */
[----:B---3--:R-:W-:-:S04]  /*a850*/  ISETP.NE.U32.AND P0, PT, R10, RZ, PT ;  /* 0x000000ff0a00720c */ /* 0x008fc80003f05070 */
[----:B------:R-:W-:Y:S02]  /*a860*/  ISETP.NE.AND.EX P0, PT, R11, RZ, PT, P0 ;  /* 0x000000ff0b00720c */ /* 0x000fe40003f05300 */
[----:B0-----:R-:W-:-:S05]  /*a870*/  I2FP.F32.U32 R3, R12 ;  /* 0x0000000c00037245 */ /* 0x001fca0000201000 */
[----:B------:R-:W-:-:S04]  /*a880*/  FMUL R3, R3, UR4 ;  /* 0x0000000403037c20 */ /* 0x000fc80008400000 */
[----:B------:R0:W3:Y:S02]  /*a890*/  F2I.U32.TRUNC.NTZ R18, R3 ;  /* 0x0000000300127305 */ /* 0x0000e4000020f000 */
[----:B--2-4-:R-:W-:Y:S05]  /*a8a0*/  @!P0 BRA `(.L_x_299) ;  /* 0x0000000000288947 */ /* 0x014fea0003800000 */
[----:B0-----:R-:W0:Y:S02]  /*a8b0*/  LDC R3, c[0x0][0x634] ;  /* 0x00018d00ff037b82 */ /* 0x001e240000000800 */
        /* <DEDUP_REMOVED lines=9> */
.L_x_299:
[----:B------:R-:W2:Y:S01]  /*a950*/  LDC.64 R26, c[0x0][0x640] ;  /* 0x00019000ff1a7b82 */ /* 0x000ea20000000a00 */
[-CC-:B------:R-:W-:Y:S01]  /*a960*/  SHF.R.U64 R19, R8, R0.reuse, R9.reuse ;  /* 0x0000000008137219 */ /* 0x180fe20000001209 */
[----:B---3--:R-:W-:Y:S01]  /*a970*/  IMAD.MOV R18, RZ, RZ, -R18 ;  /* 0x000000ffff127224 */ /* 0x008fe200078e0a12 */
[----:B------:R-:W-:Y:S01]  /*a980*/  SHF.R.U32.HI R0, RZ, R0, R9 ;  /* 0x00000000ff007219 */ /* 0x000fe20000011609 */
[----:B------:R-:W-:Y:S01]  /*a990*/  ULDC UR4, c[0x0][0x154] ;  /* 0x0000550000047ab9 */ /* 0x000fe20000000800 */
[----:B0-----:R-:W-:Y:S01]  /*a9a0*/  IADD3 R3, P0, RZ, -R19, RZ ;  /* 0x80000013ff037210 */ /* 0x001fe20007f1e0ff */
[----:B------:R-:W-:Y:S02]  /*a9b0*/  IMAD R21, R21, R18, R12 ;  /* 0x0000001215157224 */ /* 0x000fe400078e020c */
[----:B------:R-:W0:Y:S01]  /*a9c0*/  LDC R6, c[0x0][0x618] ;  /* 0x00018600ff067b82 */ /* 0x000e220000000800 */
[----:B------:R-:W-:Y:S02]  /*a9d0*/  IMAD.MOV.U32 R7, RZ, RZ, 0x1 ;  /* 0x00000001ff077424 */ /* 0x000fe400078e00ff */
[----:B------:R-:W-:-:S04]  /*a9e0*/  IMAD.X R5, RZ, RZ, ~R0, P0 ;  /* 0x000000ffff057224 */ /* 0x000fc800000e0e00 */
[-C--:B-1----:R-:W-:Y:S01]  /*a9f0*/  IMAD R0, R5, R14.reuse, RZ ;  /* 0x0000000e05007224 */ /* 0x082fe200078e02ff */
[----:B------:R-:W1:Y:S01]  /*aa00*/  LDC R8, c[0x0][0x608] ;  /* 0x00018200ff087b82 */ /* 0x000e620000000800 */
[----:B------:R-:W-:-:S04]  /*aa10*/  IMAD.WIDE.U32 R4, R3, R14, R16 ;  /* 0x0000000e03047225 */ /* 0x000fc800078e0010 */
[----:B------:R-:W-:Y:S01]  /*aa20*/  IMAD R3, R3, R15, R0 ;  /* 0x0000000f03037224 */ /* 0x000fe200078e0200 */
[----:B------:R-:W-:Y:S02]  /*aa30*/  I2FP.F32.U32 R0, R20 ;  /* 0x0000001400007245 */ /* 0x000fe40000201000 */
[----:B------:R-:W3:Y:S01]  /*aa40*/  LDC R22, c[0x0][0x658] ;  /* 0x00019600ff167b82 */ /* 0x000ee20000000800 */
[----:B------:R-:W-:Y:S01]  /*aa50*/  IMAD.IADD R3, R5, 0x1, R3 ;  /* 0x0000000105037824 */ /* 0x000fe200078e0203 */
[----:B--2---:R-:W-:Y:S01]  /*aa60*/  ISETP.NE.U32.AND P0, PT, R26, RZ, PT ;  /* 0x000000ff1a00720c */ /* 0x004fe20003f05070 */
[----:B------:R-:W-:Y:S01]  /*aa70*/  FMUL R0, R0, UR4 ;  /* 0x0000000400007c20 */ /* 0x000fe20008400000 */
[----:B------:R-:W-:Y:S02]  /*aa80*/  IMAD.MOV.U32 R5, RZ, RZ, -0x1 ;  /* 0xffffffffff057424 */ /* 0x000fe400078e00ff */
[----:B------:R-:W-:Y:S01]  /*aa90*/  ISETP.NE.AND.EX P0, PT, R27, RZ, PT, P0 ;  /* 0x000000ff1b00720c */ /* 0x000fe20003f05300 */
[----:B------:R2:W4:Y:S01]  /*aaa0*/  F2I.U32.TRUNC.NTZ R13, R0 ;  /* 0x00000000000d7305 */ /* 0x000522000020f000 */
[----:B------:R-:W2:Y:S01]  /*aab0*/  LDC R15, c[0x0][0x148] ;  /* 0x00005200ff0f7b82 */ /* 0x000ea20000000800 */
[----:B0-----:R-:W-:-:S02]  /*aac0*/  SHF.R.U64 R12, R4, R6, R3 ;  /* 0x00000006040c7219 */ /* 0x001fc40000001203 */
[----:B------:R-:W-:-:S05]  /*aad0*/  SHF.R.U32.HI R3, RZ, R6, R3 ;  /* 0x00000006ff037219 */ /* 0x000fca0000011603 */
[----:B------:R-:W0:Y:S01]  /*aae0*/  LDC R18, c[0x0][0x600] ;  /* 0x00018000ff127b82 */ /* 0x000e220000000800 */
[-CC-:B-1----:R-:W-:Y:S02]  /*aaf0*/  SHF.R.U64 R10, R12, R8.reuse, R3.reuse ;  /* 0x000000080c0a7219 */ /* 0x182fe40000001203 */
[----:B------:R-:W-:-:S05]  /*ab00*/  SHF.R.U32.HI R3, RZ, R8, R3 ;  /* 0x00000008ff037219 */ /* 0x000fca0000011603 */
[----:B------:R-:W1:Y:S01]  /*ab10*/  LDC R24, c[0x0][0x648] ;  /* 0x00019200ff187b82 */ /* 0x000e620000000800 */
[-C--:B---3--:R-:W-:Y:S02]  /*ab20*/  SHF.L.U32 R4, R5, R22.reuse, RZ ;  /* 0x0000001605047219 */ /* 0x088fe400000006ff */
[-CC-:B------:R-:W-:Y:S02]  /*ab30*/  SHF.R.U64 R14, R10, R22.reuse, R3.reuse ;  /* 0x000000160a0e7219 */ /* 0x180fe40000001203 */
[----:B------:R-:W-:Y:S02]  /*ab40*/  SHF.R.U32.HI R5, RZ, R22, R3 ;  /* 0x00000016ff057219 */ /* 0x000fe40000011603 */
[----:B------:R-:W-:Y:S01]  /*ab50*/  LOP3.LUT R25, RZ, R4, RZ, 0x33, !PT ;  /* 0x00000004ff197212 */ /* 0x000fe200078e33ff */
[----:B------:R-:W3:Y:S01]  /*ab60*/  LDC R28, c[0x0][0x638] ;  /* 0x00018e00ff1c7b82 */ /* 0x000ee20000000800 */
[----:B------:R-:W-:Y:S01]  /*ab70*/  SHF.L.U32 R22, R7, R22, RZ ;  /* 0x0000001607167219 */ /* 0x000fe200000006ff */
[----:B------:R-:W-:-:S06]  /*ab80*/  IMAD.MOV.U32 R4, RZ, RZ, R14 ;  /* 0x000000ffff047224 */ /* 0x000fcc00078e000e */
[----:B------:R-:W0:Y:S01]  /*ab90*/  LDC R29, c[0x0][0x610] ;  /* 0x00018400ff1d7b82 */ /* 0x000e220000000800 */
[----:B----4-:R-:W-:Y:S05]  /*aba0*/  @!P0 BRA `(.L_x_300) ;  /* 0x0000000000288947 */ /* 0x010fea0003800000 */
[----:B------:R-:W4:Y:S02]  /*abb0*/  LDC R3, c[0x0][0x64c] ;  /* 0x00019300ff037b82 */ /* 0x000f240000000800 */
[----:B----4-:R-:W-:-:S05]  /*abc0*/  IADD3 R3, P0, R14, R3, RZ ;  /* 0x000000030e037210 */ /* 0x010fca0007f1e0ff */
        /* <DEDUP_REMOVED lines=8> */
.L_x_300:
[----:B------:R-:W-:Y:S01]  /*ac50*/  ISETP.NE.AND P0, PT, R2, 0x1, PT ;  /* 0x000000010200780c */ /* 0x000fe20003f05270 */
[----:B0-----:R-:W-:Y:S01]  /*ac60*/  VIADD R7, R18, 0xffffffff ;  /* 0xffffffff12077836 */ /* 0x001fe20000000000 */
[----:B-12---:R-:W-:Y:S01]  /*ac70*/  SHF.R.U64 R0, R4, R24, R5 ;  /* 0x0000001804007219 */ /* 0x006fe20000001205 */
[----:B------:R-:W-:Y:S01]  /*ac80*/  IMAD.MOV R13, RZ, RZ, -R13 ;  /* 0x000000ffff0d7224 */ /* 0x000fe200078e0a0d */
[----:B------:R-:W-:Y:S01]  /*ac90*/  LOP3.LUT R5, R10, R25, RZ, 0xc0, !PT ;  /* 0x000000190a057212 */ /* 0x000fe200078ec0ff */
[----:B------:R-:W-:Y:S02]  /*aca0*/  IMAD.MOV.U32 R4, RZ, RZ, 0x1 ;  /* 0x00000001ff047424 */ /* 0x000fe400078e00ff */
[----:B------:R-:W-:Y:S02]  /*acb0*/  IMAD.MOV R3, RZ, RZ, -R0 ;  /* 0x000000ffff037224 */ /* 0x000fe400078e0a00 */
[----:B------:R-:W-:Y:S01]  /*acc0*/  IMAD R22, R22, R0, R5 ;  /* 0x0000000016167224 */ /* 0x000fe200078e0205 */
[----:B------:R-:W-:Y:S01]  /*acd0*/  LOP3.LUT R5, R12, R7, RZ, 0xc0, !PT ;  /* 0x000000070c057212 */ /* 0x000fe200078ec0ff */
[----:B---3--:R-:W-:-:S02]  /*ace0*/  IMAD R0, R3, R28, R14 ;  /* 0x0000001c03007224 */ /* 0x008fc400078e020e */
[----:B------:R-:W-:Y:S02]  /*acf0*/  @P0 IMAD R21, R15, R13, R20 ;  /* 0x0000000d0f150224 */ /* 0x000fe400078e0214 */
[----:B------:R-:W-:Y:S01]  /*ad00*/  IMAD R3, R0, R18, R5 ;  /* 0x0000001200037224 */ /* 0x000fe200078e0205 */
[----:B------:R-:W-:Y:S01]  /*ad10*/  PRMT R0, R4, 0x7610, R0 ;  /* 0x0000761004007816 */ /* 0x000fe20000000000 */
[----:B------:R-:W-:-:S05]  /*ad20*/  IMAD R22, R22, R29, R21 ;  /* 0x0000001d16167224 */ /* 0x000fca00078e0215 */
[----:B------:R-:W-:Y:S02]  /*ad30*/  SEL R18, R3, R22, !P0 ;  /* 0x0000001603127207 */ /* 0x000fe40004000000 */
[----:B------:R-:W-:-:S07]  /*ad40*/  SEL R22, R22, R3, !P0 ;  /* 0x0000000316167207 */ /* 0x000fce0004000000 */
.L_x_298:
[----:B------:R-:W-:Y:S01]  /*ad50*/  LOP3.LUT P0, RZ, R0, 0xff, RZ, 0xc0, !PT ;  /* 0x000000ff00ff7812 */ /* 0x000fe2000780c0ff */
[----:B------:R-:W-:-:S12]  /*ad60*/  ULOP3.LUT UR42, UR42, 0x1, URZ, 0x3c, !UPT ;  /* 0x000000012a2a7892 */ /* 0x000fd8000f8e3c3f */
[----:B------:R-:W-:Y:S05]  /*ad70*/  @P0 BRA `(.L_x_301) ;  /* 0xffffff6400dc0947 */ /* 0x000fea000383ffff */
[----:B------:R-:W-:Y:S05]  /*ad80*/  EXIT ;  /* 0x000000000000794d */ /* 0x000fea0003800000 */
.L_x_13:
[----:B------:R-:W-:-:S08]  /*ad90*/  ISETP.NE.AND P0, PT, RZ, UR4, PT ;  /* 0x00000004ff007c0c */ /* 0x000fd0000bf05270 */
[----:B------:R-:W0:-:S00]  /*ada0*/  USETMAXREG.DEALLOC.CTAPOOL 0x28 ;  /* 0x00000028000079c8 */ /* 0x000e0000080e0500 */
[----:B------:R-:W-:Y:S05]  /*adb0*/  @P0 EXIT ;  /* 0x000000000000094d */ /* 0x000fea0003800000 */
[----:B0-----:R-:W-:Y:S01]  /*adc0*/  LOP3.LUT P0, RZ, R3, 0xff, RZ, 0xc0, !PT ;  /* 0x000000ff03ff7812 */ /* 0x001fe2000780c0ff */
[----:B------:R-:W-:Y:S02]  /*add0*/  IMAD.MOV.U32 R25, RZ, RZ, 0x1 ;  /* 0x00000001ff197424 */ /* 0x000fe400078e00ff */
[----:B------:R-:W-:-:S10]  /*ade0*/  IMAD.MOV.U32 R26, RZ, RZ, RZ ;  /* 0x000000ffff1a7224 */ /* 0x000fd400078e00ff */
[----:B------:R-:W-:Y:S05]  /*adf0*/  @!P0 BRA `(.L_x_302) ;  /* 0x0000001000588947 */ /* 0x000fea0003800000 */
[----:B------:R-:W-:Y:S01]  /*ae00*/  ISETP.NE.AND P1, PT, R24, RZ, PT ;  /* 0x000000ff1800720c */ /* 0x000fe20003f25270 */
[----:B------:R-:W-:Y:S01]  /*ae10*/  ULDC UR37, c[0x0][0x658] ;  /* 0x0001960000257ab9 */ /* 0x000fe20000000800 */
[----:B------:R-:W-:Y:S01]  /*ae20*/  LOP3.LUT P0, RZ, R0, 0x1f, RZ, 0xc0, !PT ;  /* 0x0000001f00ff7812 */ /* 0x000fe2000780c0ff */
[----:B------:R-:W-:Y:S01]  /*ae30*/  UMOV UR4, 0xffffffff ;  /* 0xffffffff00047882 */ /* 0x000fe20000000000 */
[----:B------:R-:W-:Y:S01]  /*ae40*/  LOP3.LUT R23, R23, 0xfffffffe, RZ, 0xc0, !PT ;  /* 0xfffffffe17177812 */ /* 0x000fe200078ec0ff */
[----:B------:R-:W-:Y:S01]  /*ae50*/  BSSY B7, `(.L_x_302) ;  /* 0x0000110000077945 */ /* 0x000fe20003800000 */
[----:B------:R-:W-:Y:S01]  /*ae60*/  ISETP.NE.OR P0, PT, R24, RZ, !P0 ;  /* 0x000000ff1800720c */ /* 0x000fe20004705670 */
[----:B------:R-:W-:Y:S01]  /*ae70*/  USHF.L.U32 UR4, UR4, UR37, URZ ;  /* 0x0000002504047299 */ /* 0x000fe2000800063f */
[----:B------:R-:W-:Y:S01]  /*ae80*/  IMAD.MOV.U32 R27, RZ, RZ, 0x1 ;  /* 0x00000001ff1b7424 */ /* 0x000fe200078e00ff */
[----:B------:R-:W-:Y:S01]  /*ae90*/  ULDC UR39, c[0x0][0x600] ;  /* 0x0001800000277ab9 */ /* 0x000fe20000000800 */
[----:B------:R-:W-:Y:S01]  /*aea0*/  IMAD.MOV.U32 R25, RZ, RZ, 0x1 ;  /* 0x00000001ff197424 */ /* 0x000fe200078e00ff */
[----:B------:R-:W-:Y:S01]  /*aeb0*/  UMOV UR5, 0x1 ;  /* 0x0000000100057882 */ /* 0x000fe20000000000 */
[----:B------:R-:W-:Y:S01]  /*aec0*/  IMAD.MOV.U32 R26, RZ, RZ, RZ ;  /* 0x000000ffff1a7224 */ /* 0x000fe200078e00ff */
[----:B------:R-:W-:Y:S01]  /*aed0*/  @P1 LOP3.LUT R23, R23, 0x1, RZ, 0xfc, !PT ;  /* 0x0000000117171812 */ /* 0x000fe200078efcff */
[----:B------:R-:W-:-:S02]  /*aee0*/  UIADD3 UR48, UR46, 0x1, URZ ;  /* 0x000000012e307890 */ /* 0x000fc4000fffe03f */
[----:B------:R-:W-:Y:S01]  /*aef0*/  ULOP3.LUT UR47, UR49, 0x2, URZ, 0xfc, !UPT ;  /* 0x00000002312f7892 */ /* 0x000fe2000f8efc3f */
[----:B------:R-:W-:Y:S01]  /*af00*/  LOP3.LUT R23, R23, 0xfffffffb, RZ, 0xc0, !PT ;  /* 0xfffffffb17177812 */ /* 0x000fe200078ec0ff */
[----:B------:R-:W-:Y:S02]  /*af10*/  UIADD3 UR39, UR39, -0x1, URZ ;  /* 0xffffffff27277890 */ /* 0x000fe4000fffe03f */
[----:B------:R-:W-:Y:S01]  /*af20*/  USHF.L.U32 UR37, UR5, UR37, URZ ;  /* 0x0000002505257299 */ /* 0x000fe2000800063f */
[----:B------:R-:W-:Y:S01]  /*af30*/  @P0 LOP3.LUT R23, R23, 0x4, RZ, 0xfc, !PT ;  /* 0x0000000417170812 */ /* 0x000fe200078efcff */
[----:B------:R-:W-:Y:S01]  /*af40*/  ULOP3.LUT UR38, URZ, UR4, URZ, 0x33, !UPT ;  /* 0x000000043f267292 */ /* 0x000fe2000f8e333f */
[----:B------:R-:W-:-:S11]  /*af50*/  ULDC.64 UR52, c[0x0][0x198] ;  /* 0x0000660000347ab9 */ /* 0x000fd60000000a00 */
.L_x_316:
[----:B------:R-:W-:-:S03]  /*af60*/  UMOV UR4, 0xffffffff ;  /* 0xffffffff00047882 */ /* 0x000fc60000000000 */
[----:B------:R-:W-:Y:S05]  /*af70*/  BRA.DIV UR4, `(.L_x_303) ;  /* 0x0000001604687947 */ /* 0x000fea000b800000 */
[----:B------:R-:W-:-:S13]  /*af80*/  ELECT P6, URZ, PT ;  /* 0x00000000003f782f */ /* 0x000fda00038c0000 */
.L_x_332:
[----:B------:R-:W-:Y:S04]  /*af90*/  BSSY B6, `(.L_x_304) ;  /* 0x0000089000067945 */ /* 0x000fe80003800000 */
[----:B------:R-:W-:Y:S05]  /*afa0*/  @!P6 BRA `(.L_x_305) ;  /* 0x00000008001ce947 */ /* 0x000fea0003800000 */
[----:B------:R-:W0:Y:S01]  /*afb0*/  S2R R3, SR_CgaCtaId ;  /* 0x0000000000037919 */ /* 0x000e220000008800 */
[----:B------:R-:W-:-:S04]  /*afc0*/  MOV R28, 0x400 ;  /* 0x00000400001c7802 */ /* 0x000fc80000000f00 */
[----:B0-----:R-:W-:-:S05]  /*afd0*/  LEA R28, R3, R28, 0x18 ;  /* 0x0000001c031c7211 */ /* 0x001fca00078ec0ff */
[----:B------:R-:W-:-:S05]  /*afe0*/  VIADD R0, R28, 0x800 ;  /* 0x000008001c007836 */ /* 0x000fca0000000000 */
[----:B------:R-:W-:-:S13]  /*aff0*/  LOP3.LUT P0, RZ, R0, 0x9f, RZ, 0xc0, !PT ;  /* 0x0000009f00ff7812 */ /* 0x000fda000780c0ff */
[----:B------:R-:W-:Y:S05]  /*b000*/  @!P0 BRA `(.L_x_306) ;  /* 0x0000000000408947 */ /* 0x000fea0003800000 */
[----:B------:R-:W-:Y:S01]  /*b010*/  MOV R14, 0x0 ;  /* 0x00000000000e7802 */ /* 0x000fe20000000f00 */
[----:B------:R-:W-:Y:S01]  /*b020*/  ULDC.64 UR4, c[0x4][0x70] ;  /* 0x01001c0000047ab9 */ /* 0x000fe20000000a00 */
[----:B------:R-:W-:Y:S01]  /*b030*/  ULDC.64 UR6, c[0x4][0x8] ;  /* 0x0100020000067ab9 */ /* 0x000fe20000000a00 */
[----:B------:R-:W-:Y:S02]  /*b040*/  IMAD.U32 R4, RZ, RZ, UR4 ;  /* 0x00000004ff047e24 */ /* 0x000fe4000f8e00ff */
[----:B------:R-:W-:Y:S01]  /*b050*/  IMAD.U32 R5, RZ, RZ, UR5 ;  /* 0x00000005ff057e24 */ /* 0x000fe2000f8e00ff */
[----:B------:R-:W0:Y:S01]  /*b060*/  LDC.64 R14, c[0x4][R14] ;  /* 0x010000000e0e7b82 */ /* 0x000e220000000a00 */
[----:B------:R-:W-:Y:S01]  /*b070*/  ULDC.64 UR4, c[0x4][0x78] ;  /* 0x01001e0000047ab9 */ /* 0x000fe20000000a00 */
[----:B------:R-:W-:Y:S02]  /*b080*/  IMAD.U32 R10, RZ, RZ, UR6 ;  /* 0x00000006ff0a7e24 */ /* 0x000fe4000f8e00ff */
[----:B------:R-:W-:-:S02]  /*b090*/  IMAD.U32 R6, RZ, RZ, UR4 ;  /* 0x00000004ff067e24 */ /* 0x000fc4000f8e00ff */
[----:B------:R-:W-:Y:S02]  /*b0a0*/  IMAD.U32 R7, RZ, RZ, UR5 ;  /* 0x00000005ff077e24 */ /* 0x000fe4000f8e00ff */
[----:B------:R-:W-:Y:S02]  /*b0b0*/  IMAD.U32 R11, RZ, RZ, UR7 ;  /* 0x00000007ff0b7e24 */ /* 0x000fe4000f8e00ff */
[----:B------:R-:W-:Y:S02]  /*b0c0*/  IMAD.MOV.U32 R8, RZ, RZ, 0x70 ;  /* 0x00000070ff087424 */ /* 0x000fe400078e00ff */
[----:B------:R-:W-:Y:S02]  /*b0d0*/  IMAD.MOV.U32 R12, RZ, RZ, 0x1 ;  /* 0x00000001ff0c7424 */ /* 0x000fe400078e00ff */
[----:B------:R-:W-:-:S07]  /*b0e0*/  IMAD.MOV.U32 R13, RZ, RZ, RZ ;  /* 0x000000ffff0d7224 */ /* 0x000fce00078e00ff */
[----:B------:R-:W-:-:S07]  /*b0f0*/  LEPC R20, `(.L_x_306) ;  /* 0x000000001014794e */ /* 0x000fce0000000000 */
[----:B0----5:R-:W-:Y:S05]  /*b100*/  CALL.ABS.NOINC R14 ;  /* 0x000000000e007343 */ /* 0x021fea0003c00000 */
.L_x_306:
        /* <DEDUP_REMOVED lines=19> */
.L_x_307:
[----:B------:R-:W0:Y:S02]  /*b240*/  LDC R0, c[0x0][0x28c] ;  /* 0x0000a300ff007b82 */ /* 0x000e240000000800 */
[----:B0-----:R-:W-:-:S13]  /*b250*/  ISETP.GE.AND P0, PT, R0, 0x1, PT ;  /* 0x000000010000780c */ /* 0x001fda0003f06270 */
[----:B------:R-:W-:Y:S05]  /*b260*/  @!P0 BRA `(.L_x_305) ;  /* 0x00000004006c8947 */ /* 0x000fea0003800000 */
[----:B------:R-:W-:Y:S02]  /*b270*/  IMAD.SHL.U32 R22, R22, 0x40, RZ ;  /* 0x0000004016167824 */ /* 0x000fe400078e00ff */
[----:B------:R-:W-:Y:S02]  /*b280*/  IMAD.SHL.U32 R18, R18, 0x100, RZ ;  /* 0x0000010012127824 */ /* 0x000fe400078e00ff */
[----:B------:R-:W-:Y:S02]  /*b290*/  IMAD.MOV.U32 R6, RZ, RZ, RZ ;  /* 0x000000ffff067224 */ /* 0x000fe400078e00ff */
[----:B------:R-:W-:Y:S02]  /*b2a0*/  IMAD.U32 R8, RZ, RZ, UR48 ;  /* 0x00000030ff087e24 */ /* 0x000fe4000f8e00ff */
[----:B------:R-:W-:Y:S02]  /*b2b0*/  IMAD.MOV.U32 R0, RZ, RZ, R25 ;  /* 0x000000ffff007224 */ /* 0x000fe400078e0019 */
[----:B------:R-:W-:-:S02]  /*b2c0*/  IMAD.MOV.U32 R3, RZ, RZ, R26 ;  /* 0x000000ffff037224 */ /* 0x000fc400078e001a */
[C---:B------:R-:W-:Y:S02]  /*b2d0*/  VIADD R9, R22.reuse, 0x8 ;  /* 0x0000000816097836 */ /* 0x040fe40000000000 */
[C---:B------:R-:W-:Y:S02]  /*b2e0*/  VIADD R10, R22.reuse, 0x10 ;  /* 0x00000010160a7836 */ /* 0x040fe40000000000 */
[C---:B------:R-:W-:Y:S02]  /*b2f0*/  VIADD R11, R22.reuse, 0x18 ;  /* 0x00000018160b7836 */ /* 0x040fe40000000000 */
[C---:B------:R-:W-:Y:S02]  /*b300*/  VIADD R12, R22.reuse, 0x20 ;  /* 0x00000020160c7836 */ /* 0x040fe40000000000 */
[C---:B------:R-:W-:Y:S02]  /*b310*/  VIADD R13, R22.reuse, 0x28 ;  /* 0x00000028160d7836 */ /* 0x040fe40000000000 */
[----:B------:R-:W-:-:S02]  /*b320*/  VIADD R14, R22, 0x30 ;  /* 0x00000030160e7836 */ /* 0x000fc40000000000 */
[----:B------:R-:W-:-:S07]  /*b330*/  VIADD R15, R22, 0x38 ;  /* 0x00000038160f7836 */ /* 0x000fce0000000000 */
.L_x_311:
[----:B------:R-:W-:Y:S01]  /*b340*/  IMAD R7, R3, 0x8, R28 ;  /* 0x0000000803077824 */ /* 0x000fe200078e021c */
[----:B------:R-:W-:Y:S02]  /*b350*/  SHF.L.U32 R4, R0, 0x1f, RZ ;  /* 0x0000001f00047819 */ /* 0x000fe400000006ff */
[----:B------:R-:W-:Y:S02]  /*b360*/  ISETP.NE.AND P1, PT, R24, RZ, PT ;  /* 0x000000ff1800720c */ /* 0x000fe40003f25270 */
[----:B------:R-:W0:Y:S11]  /*b370*/  SYNCS.PHASECHK.TRANS64.TRYWAIT P0, [R7+URZ+0x28], R4 ;  /* 0x00002804070075a7 */ /* 0x000e36000800017f */
[----:B------:R-:W1:Y:S01]  /*b380*/  @!P1 LDC R5, c[0x0][0x500] ;  /* 0x00014000ff059b82 */ /* 0x000e620000000800 */
[----:B0-----:R-:W-:Y:S05]  /*b390*/  @!P0 BRA `(.L_x_308) ;  /* 0x0000001000808947 */ /* 0x001fea0003800000 */
.L_x_333:
[----:B------:R-:W-:Y:S01]  /*b3a0*/  ISETP.NE.AND P0, PT, R24, RZ, PT ;  /* 0x000000ff1800720c */ /* 0x000fe20003f05270 */
[----:B------:R-:W-:-:S04]  /*b3b0*/  UPRMT UR4, UR47, 0x9910, URZ ;  /* 0x000099102f047896 */ /* 0x000fc8000800003f */
[----:B------:R-:W-:-:S08]  /*b3c0*/  UISETP.NE.AND UP0, UPT, UR4, 0x2, UPT ;  /* 0x000000020400788c */ /* 0x000fd0000bf05270 */
[----:B-1----:R1:W-:Y:S01]  /*b3d0*/  @!P0 SYNCS.ARRIVE.TRANS64 RZ, [R7+URZ], R5 ;  /* 0x0000000507ff89a7 */ /* 0x0023e2000800003f */
[----:B------:R-:W-:-:S13]  /*b3e0*/  PLOP3.LUT P0, PT, PT, PT, UP0, 0x80, 0x0 ;  /* 0x000000000000781c */ /* 0x000fda0003f0f008 */
[----:B-1----:R-:W-:Y:S05]  /*b3f0*/  @P0 BRA `(.L_x_309) ;  /* 0x0000000000040947 */ /* 0x002fea0003800000 */
[----:B------:R-:W-:Y:S01]  /*b400*/  BPT.TRAP 0x1 ;  /* 0x000000040000795c */ /* 0x000fe20000300000 */
.L_x_309:
[----:B------:R-:W-:-:S13]  /*b410*/  LOP3.LUT P0, RZ, R23, 0x4, RZ, 0xc0, !PT ;  /* 0x0000000417ff7812 */ /* 0x000fda000780c0ff */
[----:B------:R-:W-:Y:S05]  /*b420*/  @P0 BRA `(.L_x_310) ;  /* 0x0000000000040947 */ /* 0x000fea0003800000 */
[----:B------:R-:W-:Y:S01]  /*b430*/  BPT.TRAP 0x1 ;  /* 0x000000040000795c */ /* 0x000fe20000300000 */
.L_x_310:
[--C-:B0-----:R-:W-:Y:S01]  /*b440*/  IMAD R4, R3, 0x2000, R28.reuse ;  /* 0x0000200003047824 */ /* 0x101fe200078e021c */
[----:B------:R-:W-:Y:S01]  /*b450*/  R2UR UR33, R7 ;  /* 0x00000000072172ca */ /* 0x000fe200000e0000 */
[----:B------:R-:W-:Y:S01]  /*b460*/  UIADD3 UR6, UP0, UR52, 0xf0, URZ ;  /* 0x000000f034067890 */ /* 0x000fe2000ff1e03f */
[----:B------:R-:W-:Y:S01]  /*b470*/  R2UR UR35, R6 ;  /* 0x00000000062372ca */ /* 0x000fe200000e0000 */
[----:B------:R-:W-:Y:S01]  /*b480*/  UMOV UR4, 0x0 ;  /* 0x0000000000047882 */ /* 0x000fe20000000000 */
[----:B------:R-:W-:Y:S01]  /*b490*/  R2UR UR21, R4 ;  /* 0x00000000041572ca */ /* 0x000fe200000e0000 */
[----:B------:R-:W-:Y:S01]  /*b4a0*/  IMAD R4, R3, 0x8000, R28 ;  /* 0x0000800003047824 */ /* 0x000fe200078e021c */
[----:B------:R-:W-:Y:S01]  /*b4b0*/  R2UR UR36, R19 ;  /* 0x00000000132472ca */ /* 0x000fe200000e0000 */
[----:B------:R-:W-:Y:S01]  /*b4c0*/  UIADD3.X UR7, URZ, UR53, URZ, UP0, !UPT ;  /* 0x000000353f077290 */ /* 0x000fe200087fe43f */
[----:B------:R-:W-:Y:S01]  /*b4d0*/  R2UR UR34, R22 ;  /* 0x00000000162272ca */ /* 0x000fe200000e0000 */
[----:B------:R-:W-:Y:S01]  /*b4e0*/  UMOV UR5, 0x10000000 ;  /* 0x1000000000057882 */ /* 0x000fe20000000000 */
[----:B------:R-:W-:Y:S01]  /*b4f0*/  R2UR UR26, R9 ;  /* 0x00000000091a72ca */ /* 0x000fe200000e0000 */
[----:B------:R-:W-:Y:S01]  /*b500*/  VIADD R8, R8, 0xffffffff ;  /* 0xffffffff08087836 */ /* 0x000fe20000000000 */
[----:B------:R-:W-:Y:S01]  /*b510*/  R2UR UR18, R10 ;  /* 0x000000000a1272ca */ /* 0x000fe200000e0000 */
[----:B------:R-:W-:Y:S01]  /*b520*/  UMOV UR25, UR33 ;  /* 0x0000002100197c82 */ /* 0x000fe20008000000 */
[----:B------:R-:W-:Y:S01]  /*b530*/  R2UR UR10, R11 ;  /* 0x000000000b0a72ca */ /* 0x000fe200000e0000 */
[----:B------:R-:W-:Y:S01]  /*b540*/  UMOV UR27, UR35 ;  /* 0x00000023001b7c82 */ /* 0x000fe20008000000 */
[----:B------:R-:W-:Y:S01]  /*b550*/  R2UR UR13, R4 ;  /* 0x00000000040d72ca */ /* 0x000fe200000e0000 */
[----:B------:R-:W-:Y:S01]  /*b560*/  UIADD3 UR32, UR21, 0x800, URZ ;  /* 0x0000080015207890 */ /* 0x000fe2000fffe03f */
[----:B------:R-:W-:Y:S01]  /*b570*/  R2UR UR42, R12 ;  /* 0x000000000c2a72ca */ /* 0x000fe200000e0000 */
[----:B------:R-:W-:Y:S01]  /*b580*/  UIADD3 UR24, UR21, 0xc00, URZ ;  /* 0x00000c0015187890 */ /* 0x000fe2000fffe03f */
[----:B------:R-:W-:Y:S01]  /*b590*/  ISETP.GT.AND P1, PT, R8, 0x1, PT ;  /* 0x000000010800780c */ /* 0x000fe20003f24270 */
[----:B------:R-:W-:Y:S01]  /*b5a0*/  UIADD3 UR16, UR21, 0x1000, URZ ;  /* 0x0000100015107890 */ /* 0x000fe2000fffe03f */
[----:B------:R-:W-:Y:S01]  /*b5b0*/  VIADD R3, R3, 0x1 ;  /* 0x0000000103037836 */ /* 0x000fe20000000000 */
[----:B------:R-:W-:Y:S01]  /*b5c0*/  UIADD3 UR8, UR21, 0x1400, URZ ;  /* 0x0000140015087890 */ /* 0x000fe2000fffe03f */
[----:B------:R-:W-:Y:S01]  /*b5d0*/  VIADD R6, R6, 0x20 ;  /* 0x0000002006067836 */ /* 0x000fe20000000000 */
[----:B------:R-:W-:Y:S01]  /*b5e0*/  UMOV UR28, UR36 ;  /* 0x00000024001c7c82 */ /* 0x000fe20008000000 */
[----:B------:R0:W-:Y:S01]  /*b5f0*/  UTMALDG.3D [UR32], [UR6], desc[UR4] ;  /* 0x00000420060075b4 */ /* 0x0001e20008011000 */
[----:B------:R-:W-:Y:S01]  /*b600*/  UMOV UR17, UR33 ;  /* 0x0000002100117c82 */ /* 0x000fe20008000000 */
[----:B------:R-:W-:Y:S01]  /*b610*/  UMOV UR19, UR35 ;  /* 0x0000002300137c82 */ /* 0x000fe20008000000 */
[----:B------:R-:W-:Y:S01]  /*b620*/  UMOV UR20, UR36 ;  /* 0x0000002400147c82 */ /* 0x000fe20008000000 */
[----:B------:R-:W-:Y:S01]  /*b630*/  UMOV UR9, UR33 ;  /* 0x0000002100097c82 */ /* 0x000fe20008000000 */
[----:B------:R-:W-:Y:S01]  /*b640*/  UMOV UR11, UR35 ;  /* 0x00000023000b7c82 */ /* 0x000fe20008000000 */
[----:B------:R-:W-:Y:S01]  /*b650*/  UMOV UR12, UR36 ;  /* 0x00000024000c7c82 */ /* 0x000fe20008000000 */
[----:B------:R-:W-:Y:S01]  /*b660*/  UIADD3 UR14, UP0, UR52, 0x1f0, URZ ;  /* 0x000001f0340e7890 */ /* 0x000fe2000ff1e03f */
[----:B------:R1:W-:Y:S01]  /*b670*/  UTMALDG.3D [UR24], [UR6], desc[UR4] ;  /* 0x00000418060075b4 */ /* 0x0003e20008011000 */
[----:B------:R-:W-:Y:S01]  /*b680*/  UIADD3 UR40, UR21, 0x1800, URZ ;  /* 0x0000180015287890 */ /* 0x000fe2000fffe03f */
[----:B------:R-:W-:Y:S01]  /*b690*/  ISETP.NE.AND P0, PT, R3, 0x5, PT ;  /* 0x000000050300780c */ /* 0x000fe20003f05270 */
[----:B------:R-:W-:Y:S01]  /*b6a0*/  UIADD3.X UR15, URZ, UR53, URZ, UP0, !UPT ;  /* 0x000000353f0f7290 */ /* 0x000fe200087fe43f */
[----:B------:R-:W-:Y:S01]  /*b6b0*/  UMOV UR41, UR33 ;  /* 0x0000002100297c82 */ /* 0x000fe20008000000 */
[----:B------:R-:W-:Y:S01]  /*b6c0*/  UMOV UR43, UR35 ;  /* 0x00000023002b7c82 */ /* 0x000fe20008000000 */
[----:B------:R-:W-:Y:S01]  /*b6d0*/  UMOV UR44, UR36 ;  /* 0x00000024002c7c82 */ /* 0x000fe20008000000 */
[----:B------:R2:W-:Y:S01]  /*b6e0*/  UTMALDG.3D [UR16], [UR6], desc[UR4] ;  /* 0x00000410060075b4 */ /* 0x0005e20008011000 */
[----:B------:R-:W-:-:S02]  /*b6f0*/  SEL R5, RZ, 0x1, P0 ;  /* 0x00000001ff057807 */ /* 0x000fc40000000000 */
[----:B------:R-:W-:Y:S02]  /*b700*/  SEL R3, R3, RZ, P0 ;  /* 0x000000ff03037207 */ /* 0x000fe40000000000 */
[----:B------:R-:W-:Y:S02]  /*b710*/  LOP3.LUT R0, R0, R5, RZ, 0x3c, !PT ;  /* 0x0000000500007212 */ /* 0x000fe400078e3cff */
[----:B0-----:R-:W-:Y:S01]  /*b720*/  R2UR UR34, R13 ;  /* 0x000000000d2272ca */ /* 0x001fe200000e0000 */
[----:B------:R0:W-:Y:S01]  /*b730*/  UTMALDG.3D [UR8], [UR6], desc[UR4] ;  /* 0x00000408060075b4 */ /* 0x0001e20008011000 */
[----:B------:R-:W-:Y:S01]  /*b740*/  UIADD3 UR32, UR21, 0x1c00, URZ ;  /* 0x00001c0015207890 */ /* 0x000fe2000fffe03f */
[----:B-1----:R-:W-:Y:S01]  /*b750*/  R2UR UR26, R14 ;  /* 0x000000000e1a72ca */ /* 0x002fe200000e0000 */
[----:B------:R-:W-:Y:S01]  /*b760*/  UIADD3 UR24, UR21, 0x2000, URZ ;  /* 0x0000200015187890 */ /* 0x000fe2000fffe03f */
[----:B------:R1:W-:Y:S01]  /*b770*/  UTMALDG.3D [UR40], [UR6], desc[UR4] ;  /* 0x00000428060075b4 */ /* 0x0003e20008011000 */
[----:B--2---:R-:W-:Y:S01]  /*b780*/  R2UR UR18, R15 ;  /* 0x000000000f1272ca */ /* 0x004fe200000e0000 */
[----:B------:R-:W-:-:S06]  /*b790*/  UIADD3 UR16, UR21, 0x2400, URZ ;  /* 0x0000240015107890 */ /* 0x000fcc000fffe03f */
[----:B------:R1:W-:Y:S01]  /*b7a0*/  UTMALDG.3D [UR32], [UR6], desc[UR4] ;  /* 0x00000420060075b4 */ /* 0x0003e20008011000 */
[----:B0-----:R-:W-:Y:S01]  /*b7b0*/  R2UR UR11, R18 ;  /* 0x00000000120b72ca */ /* 0x001fe200000e0000 */
[----:B------:R-:W-:Y:S01]  /*b7c0*/  UIADD3 UR8, UR13, 0xa800, URZ ;  /* 0x0000a8000d087890 */ /* 0x000fe2000fffe03f */
[----:B------:R1:W-:Y:S01]  /*b7d0*/  UTMALDG.3D [UR24], [UR6], desc[UR4] ;  /* 0x00000418060075b4 */ /* 0x0003e20008011000 */
[----:B------:R-:W-:Y:S02]  /*b7e0*/  UMOV UR10, UR35 ;  /* 0x00000023000a7c82 */ /* 0x000fe40008000000 */
[----:B------:R1:W-:Y:S08]  /*b7f0*/  UTMALDG.3D [UR16], [UR6], desc[UR4] ;  /* 0x00000410060075b4 */ /* 0x0003f00008011000 */
[----:B------:R1:W-:Y:S02]  /*b800*/  UTMALDG.3D [UR8], [UR14], desc[UR4] ;  /* 0x000004080e0075b4 */ /* 0x0003e40008011000 */
[----:B-1----:R-:W-:Y:S05]  /*b810*/  @P1 BRA `(.L_x_311) ;  /* 0xfffffff800c81947 */ /* 0x002fea000383ffff */
.L_x_305:
[----:B------:R-:W-:Y:S05]  /*b820*/  BSYNC B6 ;  /* 0x0000000000067941 */ /* 0x000fea0003800000 */
.L_x_304:
[----:B------:R-:W-:Y:S01]  /*b830*/  LOP3.LUT P2, RZ, R27, 0xff, RZ, 0xc0, !PT ;  /* 0x000000ff1bff7812 */ /* 0x000fe2000784c0ff */
[----:B------:R-:W-:Y:S01]  /*b840*/  VIADD R3, R26, UR46 ;  /* 0x0000002e1a037c36 */ /* 0x000fe20008000000 */
[----:B------:R-:W-:Y:S01]  /*b850*/  ULDC.64 UR4, c[0x0][0x650] ;  /* 0x0001940000047ab9 */ /* 0x000fe20000000a00 */
[----:B------:R-:W-:Y:S01]  /*b860*/  IMAD.U32 R6, RZ, RZ, UR46 ;  /* 0x0000002eff067e24 */ /* 0x000fe2000f8e00ff */
[----:B------:R-:W-:Y:S01]  /*b870*/  UISETP.GE.U32.AND UP0, UPT, UR46, 0x5, UPT ;  /* 0x000000052e00788c */ /* 0x000fe2000bf06070 */
[----:B------:R-:W-:Y:S01]  /*b880*/  BSSY B0, `(.L_x_312) ;  /* 0x000006a000007945 */ /* 0x000fe20003800000 */
[----:B------:R-:W-:Y:S01]  /*b890*/  ISETP.GT.U32.AND P0, PT, R3, 0x4, PT ;  /* 0x000000040300780c */ /* 0x000fe20003f04070 */
[----:B------:R-:W-:Y:S01]  /*b8a0*/  IMAD.MOV.U32 R22, RZ, RZ, -0x1 ;  /* 0xffffffffff167424 */ /* 0x000fe200078e00ff */
[----:B------:R-:W-:Y:S01]  /*b8b0*/  PRMT R27, RZ, 0x7610, R27 ;  /* 0x00007610ff1b7816 */ /* 0x000fe2000000001b */
[----:B------:R-:W-:Y:S01]  /*b8c0*/  IMAD.MOV.U32 R18, RZ, RZ, -0x1 ;  /* 0xffffffffff127424 */ /* 0x000fe200078e00ff */
[----:B------:R-:W-:Y:S01]  /*b8d0*/  ISETP.LT.U32.AND P0, PT, R6, 0x5, P0 ;  /* 0x000000050600780c */ /* 0x000fe20000701070 */
[----:B------:R-:W-:Y:S01]  /*b8e0*/  IMAD.MOV.U32 R19, RZ, RZ, -0x1 ;  /* 0xffffffffff137424 */ /* 0x000fe200078e00ff */
[----:B------:R-:W-:Y:S01]  /*b8f0*/  PLOP3.LUT P1, PT, PT, PT, UP0, 0x80, 0x0 ;  /* 0x000000000000781c */ /* 0x000fe20003f2f008 */
[----:B------:R-:W0:Y:S01]  /*b900*/  @P2 S2R R5, SR_CgaCtaId ;  /* 0x0000000000052919 */ /* 0x000e220000008800 */
[----:B------:R-:W-:-:S04]  /*b910*/  @P2 MOV R0, 0x400 ;  /* 0x0000040000002802 */ /* 0x000fc80000000f00 */
[----:B0-----:R-:W-:Y:S01]  /*b920*/  @P2 LEA R0, R5, R0, 0x18 ;  /* 0x0000000005002211 */ /* 0x001fe200078ec0ff */
[----:B------:R-:W-:-:S03]  /*b930*/  IMAD.WIDE.U32 R4, R3, -0x33333333, RZ ;  /* 0xcccccccd03047825 */ /* 0x000fc600078e00ff */
[----:B------:R0:W-:Y:S01]  /*b940*/  @P2 SYNCS.ARRIVE.TRANS64.A1T0 RZ, [R0+URZ+0x88], RZ ;  /* 0x000088ff00ff29a7 */ /* 0x0001e2000810003f */
[----:B------:R-:W-:Y:S02]  /*b950*/  IADD3 R16, P2, R16, UR50, RZ ;  /* 0x0000003210107c10 */ /* 0x000fe4000ff5e0ff */
[----:B------:R-:W-:Y:S02]  /*b960*/  SHF.R.U32.HI R4, RZ, 0x2, R5 ;  /* 0x00000002ff047819 */ /* 0x000fe40000011605 */
[----:B------:R-:W-:Y:S02]  /*b970*/  IADD3.X R17, R17, UR45, RZ, P2, !PT ;  /* 0x0000002d11117c10 */ /* 0x000fe400097fe4ff */
[----:B0-----:R-:W-:Y:S01]  /*b980*/  SEL R0, RZ, 0x1, !P0 ;  /* 0x00000001ff007807 */ /* 0x001fe20004000000 */
[----:B------:R-:W-:Y:S01]  /*b990*/  IMAD R26, R4, -0x5, R3 ;  /* 0xfffffffb041a7824 */ /* 0x000fe200078e0203 */
[----:B------:R-:W-:Y:S02]  /*b9a0*/  ISETP.GE.U32.AND P0, PT, R16, UR4, PT ;  /* 0x0000000410007c0c */ /* 0x000fe4000bf06070 */
[----:B------:R-:W-:-:S02]  /*b9b0*/  LOP3.LUT R25, R25, R0, RZ, 0x3c, !PT ;  /* 0x0000000019197212 */ /* 0x000fc400078e3cff */
[----:B------:R-:W-:Y:S02]  /*b9c0*/  ISETP.GE.U32.AND.EX P0, PT, R17, UR5, PT, P0 ;  /* 0x0000000511007c0c */ /* 0x000fe4000bf06100 */
[----:B------:R-:W-:Y:S02]  /*b9d0*/  @P1 LOP3.LUT R25, R25, 0x1, R4, 0x78, !PT ;  /* 0x0000000119191812 */ /* 0x000fe400078e7804 */
[----:B------:R-:W-:-:S09]  /*b9e0*/  PRMT R0, RZ, 0x7610, R0 ;  /* 0x00007610ff007816 */ /* 0x000fd20000000000 */
[----:B------:R-:W-:Y:S05]  /*b9f0*/  @P0 BRA `(.L_x_313) ;  /* 0x0000000400480947 */ /* 0x000fea0003800000 */
[----:B------:R-:W-:Y:S01]  /*ba00*/  ULDC.64 UR4, c[0x0][0x628] ;  /* 0x00018a0000047ab9 */ /* 0x000fe20000000a00 */
[----:B------:R-:W0:Y:S01]  /*ba10*/  S2R R3, SR_CTAID.X ;  /* 0x0000000000037919 */ /* 0x000e220000002500 */
[----:B------:R-:W-:Y:S01]  /*ba20*/  ISETP.NE.U32.AND P0, PT, RZ, UR4, PT ;  /* 0x00000004ff007c0c */ /* 0x000fe2000bf05070 */
[----:B------:R-:W-:Y:S01]  /*ba30*/  ULDC UR7, c[0x0][0x630] ;  /* 0x00018c0000077ab9 */ /* 0x000fe20000000800 */
[----:B------:R-:W-:Y:S01]  /*ba40*/  IMAD.MOV.U32 R4, RZ, RZ, R16 ;  /* 0x000000ffff047224 */ /* 0x000fe200078e0010 */
[----:B------:R-:W1:Y:S01]  /*ba50*/  S2R R0, SR_CTAID.Y ;  /* 0x0000000000007919 */ /* 0x000e620000002600 */
[----:B------:R-:W-:Y:S01]  /*ba60*/  ISETP.NE.AND.EX P0, PT, RZ, UR5, PT, P0 ;  /* 0x00000005ff007c0c */ /* 0x000fe2000bf05300 */
[----:B------:R-:W-:-:S12]  /*ba70*/  IMAD.MOV.U32 R5, RZ, RZ, R17 ;  /* 0x000000ffff057224 */ /* 0x000fd800078e0011 */
[----:B------:R-:W-:Y:S05]  /*ba80*/  @!P0 BRA `(.L_x_314) ;  /* 0x0000000000288947 */ /* 0x000fea0003800000 */
[----:B------:R-:W-:Y:S02]  /*ba90*/  ULDC UR6, c[0x0][0x634] ;  /* 0x00018d0000067ab9 */ /* 0x000fe40000000800 */
[----:B------:R-:W-:-:S05]  /*baa0*/  IADD3 R9, P0, R16, UR6, RZ ;  /* 0x0000000610097c10 */ /* 0x000fca000ff1e0ff */
[----:B------:R-:W-:-:S04]  /*bab0*/  IMAD.X R11, RZ, RZ, R17, P0 ;  /* 0x000000ffff0b7224 */ /* 0x000fc800000e0611 */
[----:B------:R-:W-:-:S04]  /*bac0*/  IMAD.WIDE.U32 R6, R11, UR4, RZ ;  /* 0x000000040b067c25 */ /* 0x000fc8000f8e00ff */
[----:B------:R-:W-:-:S04]  /*bad0*/  IMAD.WIDE.U32 R6, P0, R9, UR5, R6 ;  /* 0x0000000509067c25 */ /* 0x000fc8000f800006 */
[----:B------:R-:W-:-:S04]  /*bae0*/  IMAD.WIDE.U32 R8, R9, UR4, RZ ;  /* 0x0000000409087c25 */ /* 0x000fc8000f8e00ff */
[----:B------:R-:W-:Y:S01]  /*baf0*/  IMAD.X R5, RZ, RZ, RZ, P0 ;  /* 0x000000ffff057224 */ /* 0x000fe200000e06ff */
[----:B------:R-:W-:Y:S01]  /*bb00*/  IADD3 RZ, P0, R9, R6, RZ ;  /* 0x0000000609ff7210 */ /* 0x000fe20007f1e0ff */
[----:B------:R-:W-:-:S04]  /*bb10*/  IMAD.MOV.U32 R4, RZ, RZ, R7 ;  /* 0x000000ffff047224 */ /* 0x000fc800078e0007 */
[----:B------:R-:W-:-:S08]  /*bb20*/  IMAD.WIDE.U32.X R4, R11, UR5, R4, P0 ;  /* 0x000000050b047c25 */ /* 0x000fd000080e0404 */
.L_x_314:
[--C-:B------:R-:W-:Y:S01]  /*bb30*/  SHF.R.U64 R19, R4, UR7, R5.reuse ;  /* 0x0000000704137c19 */ /* 0x100fe20008001205 */
[----:B------:R-:W-:Y:S01]  /*bb40*/  ULDC.64 UR4, c[0x0][0x620] ;  /* 0x0001880000047ab9 */ /* 0x000fe20000000a00 */
[----:B------:R-:W-:Y:S01]  /*bb50*/  SHF.R.U32.HI R4, RZ, UR7, R5 ;  /* 0x00000007ff047c19 */ /* 0x000fe20008011605 */
[----:B------:R-:W-:Y:S01]  /*bb60*/  ULDC.64 UR8, c[0x0][0x640] ;  /* 0x0001900000087ab9 */ /* 0x000fe20000000a00 */
[----:B------:R-:W-:Y:S01]  /*bb70*/  IADD3 R7, P0, RZ, -R19, RZ ;  /* 0x80000013ff077210 */ /* 0x000fe20007f1e0ff */
[----:B------:R-:W2:Y:S01]  /*bb80*/  LDC R13, c[0x0][0x148] ;  /* 0x00005200ff0d7b82 */ /* 0x000ea20000000800 */
[----:B0-----:R-:W-:Y:S01]  /*bb90*/  I2FP.F32.U32 R8, R3 ;  /* 0x0000000300087245 */ /* 0x001fe20000201000 */
[----:B------:R-:W-:Y:S02]  /*bba0*/  ULDC UR6, c[0x0][0x608] ;  /* 0x0001820000067ab9 */ /* 0x000fe40000000800 */
[----:B------:R-:W-:Y:S01]  /*bbb0*/  IMAD.X R4, RZ, RZ, ~R4, P0 ;  /* 0x000000ffff047224 */ /* 0x000fe200000e0e04 */
[----:B------:R-:W-:-:S03]  /*bbc0*/  ISETP.NE.U32.AND P0, PT, RZ, UR8, PT ;  /* 0x00000008ff007c0c */ /* 0x000fc6000bf05070 */
[----:B------:R-:W-:Y:S01]  /*bbd0*/  IMAD R6, R4, UR4, RZ ;  /* 0x0000000404067c24 */ /* 0x000fe2000f8e02ff */
[----:B------:R-:W-:Y:S01]  /*bbe0*/  ISETP.NE.AND.EX P0, PT, RZ, UR9, PT, P0 ;  /* 0x00000009ff007c0c */ /* 0x000fe2000bf05300 */
[----:B------:R-:W-:Y:S01]  /*bbf0*/  IMAD.WIDE.U32 R4, R7, UR4, R16 ;  /* 0x0000000407047c25 */ /* 0x000fe2000f8e0010 */
[----:B------:R-:W-:-:S03]  /*bc00*/  ULDC UR4, c[0x0][0x150] ;  /* 0x0000540000047ab9 */ /* 0x000fc60000000800 */
[----:B------:R-:W-:Y:S01]  /*bc10*/  FMUL R8, R8, UR4 ;  /* 0x0000000408087c20 */ /* 0x000fe20008400000 */
[----:B------:R-:W-:Y:S01]  /*bc20*/  IMAD R7, R7, UR5, R6 ;  /* 0x0000000507077c24 */ /* 0x000fe2000f8e0206 */
[----:B------:R-:W-:Y:S01]  /*bc30*/  ULDC UR4, c[0x0][0x618] ;  /* 0x0001860000047ab9 */ /* 0x000fe20000000800 */
[----:B------:R-:W0:Y:S01]  /*bc40*/  LDC R6, c[0x0][0x144] ;  /* 0x00005100ff067b82 */ /* 0x000e220000000800 */
[----:B------:R-:W-:Y:S01]  /*bc50*/  ULDC UR5, c[0x0][0x154] ;  /* 0x0000550000057ab9 */ /* 0x000fe20000000800 */
[----:B------:R-:W-:Y:S01]  /*bc60*/  IMAD.IADD R5, R5, 0x1, R7 ;  /* 0x0000000105057824 */ /* 0x000fe200078e0207 */
[----:B------:R-:W3:Y:S04]  /*bc70*/  F2I.U32.TRUNC.NTZ R8, R8 ;  /* 0x0000000800087305 */ /* 0x000ee8000020f000 */
[----:B------:R-:W-:-:S02]  /*bc80*/  SHF.R.U64 R10, R4, UR4, R5 ;  /* 0x00000004040a7c19 */ /* 0x000fc40008001205 */
[----:B-1----:R-:W-:Y:S02]  /*bc90*/  I2FP.F32.U32 R4, R0 ;  /* 0x0000000000047245 */ /* 0x002fe40000201000 */
[----:B------:R-:W-:Y:S01]  /*bca0*/  SHF.R.U32.HI R5, RZ, UR4, R5 ;  /* 0x00000004ff057c19 */ /* 0x000fe20008011605 */
[----:B------:R-:W-:Y:S02]  /*bcb0*/  ULDC UR4, c[0x0][0x658] ;  /* 0x0001960000047ab9 */ /* 0x000fe40000000800 */
[----:B------:R-:W-:Y:S01]  /*bcc0*/  FMUL R7, R4, UR5 ;  /* 0x0000000504077c20 */ /* 0x000fe20008400000 */
[--C-:B------:R-:W-:Y:S02]  /*bcd0*/  SHF.R.U64 R12, R10, UR6, R5.reuse ;  /* 0x000000060a0c7c19 */ /* 0x100fe40008001205 */
[----:B------:R-:W-:Y:S01]  /*bce0*/  SHF.R.U32.HI R5, RZ, UR6, R5 ;  /* 0x00000006ff057c19 */ /* 0x000fe20008011605 */
[----:B------:R1:W4:Y:S01]  /*bcf0*/  F2I.U32.TRUNC.NTZ R14, R7 ;  /* 0x00000007000e7305 */ /* 0x000322000020f000 */
[----:B---3--:R-:W-:-:S02]  /*bd00*/  IMAD.MOV R8, RZ, RZ, -R8 ;  /* 0x000000ffff087224 */ /* 0x008fc400078e0a08 */
[--C-:B------:R-:W-:Y:S02]  /*bd10*/  SHF.R.U64 R11, R12, UR4, R5.reuse ;  /* 0x000000040c0b7c19 */ /* 0x100fe40008001205 */
[----:B------:R-:W-:Y:S01]  /*bd20*/  SHF.R.U32.HI R5, RZ, UR4, R5 ;  /* 0x00000004ff057c19 */ /* 0x000fe20008011605 */
[----:B0-----:R-:W-:Y:S02]  /*bd30*/  IMAD R3, R6, R8, R3 ;  /* 0x0000000806037224 */ /* 0x001fe400078e0203 */
[----:B------:R-:W-:Y:S01]  /*bd40*/  IMAD.MOV.U32 R4, RZ, RZ, R11 ;  /* 0x000000ffff047224 */ /* 0x000fe200078e000b */
[----:B-12-4-:R-:W-:Y:S06]  /*bd50*/  @!P0 BRA `(.L_x_315) ;  /* 0x0000000000288947 */ /* 0x016fec0003800000 */
        /* <DEDUP_REMOVED lines=10> */
.L_x_315:
[----:B------:R-:W-:Y:S01]  /*be00*/  ISETP.NE.AND P0, PT, R2, 0x1, PT ;  /* 0x000000010200780c */ /* 0x000fe20003f05270 */
[----:B------:R-:W-:Y:S01]  /*be10*/  ULDC UR4, c[0x0][0x648] ;  /* 0x0001920000047ab9 */ /* 0x000fe20000000800 */
[----:B------:R-:W-:Y:S01]  /*be20*/  IMAD.MOV R14, RZ, RZ, -R14 ;  /* 0x000000ffff0e7224 */ /* 0x000fe200078e0a0e */
[----:B------:R-:W-:Y:S01]  /*be30*/  SHF.R.U64 R5, R4, UR4, R5 ;  /* 0x0000000404057c19 */ /* 0x000fe20008001205 */
[----:B------:R-:W-:Y:S01]  /*be40*/  ULDC UR4, c[0x0][0x638] ;  /* 0x00018e0000047ab9 */ /* 0x000fe20000000800 */
[----:B------:R-:W-:Y:S01]  /*be50*/  LOP3.LUT R12, R12, UR38, RZ, 0xc0, !PT ;  /* 0x000000260c0c7c12 */ /* 0x000fe2000f8ec0ff */
[----:B------:R-:W-:Y:S01]  /*be60*/  ULDC UR5, c[0x0][0x610] ;  /* 0x0001840000057ab9 */ /* 0x000fe20000000800 */
[----:B------:R-:W-:-:S03]  /*be70*/  LOP3.LUT R22, R10, UR39, RZ, 0xc0, !PT ;  /* 0x000000270a167c12 */ /* 0x000fc6000f8ec0ff */
[----:B------:R-:W-:-:S03]  /*be80*/  IMAD R12, R5, UR37, R12 ;  /* 0x00000025050c7c24 */ /* 0x000fc6000f8e020c */
[----:B------:R-:W-:Y:S02]  /*be90*/  @P0 IMAD R3, R13, R14, R0 ;  /* 0x0000000e0d030224 */ /* 0x000fe400078e0200 */
[----:B------:R-:W-:Y:S02]  /*bea0*/  IMAD.MOV R0, RZ, RZ, -R5 ;  /* 0x000000ffff007224 */ /* 0x000fe400078e0a05 */
[----:B------:R-:W-:Y:S02]  /*beb0*/  IMAD R3, R12, UR5, R3 ;  /* 0x000000050c037c24 */ /* 0x000fe4000f8e0203 */
[----:B------:R-:W-:Y:S01]  /*bec0*/  IMAD R11, R0, UR4, R11 ;  /* 0x00000004000b7c24 */ /* 0x000fe2000f8e020b */
[----:B------:R-:W-:Y:S01]  /*bed0*/  ULDC UR4, c[0x0][0x600] ;  /* 0x0001800000047ab9 */ /* 0x000fe20000000800 */
[----:B------:R-:W-:Y:S02]  /*bee0*/  IMAD.MOV.U32 R0, RZ, RZ, 0x1 ;  /* 0x00000001ff007424 */ /* 0x000fe400078e00ff */
[----:B------:R-:W-:-:S05]  /*bef0*/  IMAD R22, R11, UR4, R22 ;  /* 0x000000040b167c24 */ /* 0x000fca000f8e0216 */
[----:B------:R-:W-:Y:S02]  /*bf00*/  SEL R18, R22, R3, !P0 ;  /* 0x0000000316127207 */ /* 0x000fe40004000000 */
[----:B------:R-:W-:-:S07]  /*bf10*/  SEL R22, R3, R22, !P0 ;  /* 0x0000001603167207 */ /* 0x000fce0004000000 */
.L_x_313:
[----:B------:R-:W-:Y:S05]  /*bf20*/  BSYNC B0 ;  /* 0x0000000000007941 */ /* 0x000fea0003800000 */
.L_x_312:
[----:B------:R-:W-:-:S13]  /*bf30*/  LOP3.LUT P0, RZ, R0, 0xff, RZ, 0xc0, !PT ;  /* 0x000000ff00ff7812 */ /* 0x000fda000780c0ff */
[----:B------:R-:W-:Y:S05]  /*bf40*/  @P0 BRA `(.L_x_316) ;  /* 0xfffffff000040947 */ /* 0x000fea000383ffff */
[----:B------:R-:W-:Y:S05]  /*bf50*/  BSYNC B7 ;  /* 0x0000000000077941 */ /* 0x000fea0003800000 */
.L_x_302:
[----:B------:R-:W-:-:S03]  /*bf60*/  UMOV UR4, 0xffffffff ;  /* 0xffffffff00047882 */ /* 0x000fc60000000000 */
[----:B------:R-:W-:Y:S05]  /*bf70*/  BRA.DIV UR4, `(.L_x_317) ;  /* 0x00000006049c7947 */ /* 0x000fea000b800000 */
[----:B------:R-:W-:-:S13]  /*bf80*/  ELECT P6, URZ, PT ;  /* 0x00000000003f782f */ /* 0x000fda00038c0000 */
.L_x_336:
[----:B------:R-:W-:Y:S04]  /*bf90*/  BSSY B0, `(.L_x_318) ;  /* 0x0000035000007945 */ /* 0x000fe80003800000 */
[----:B------:R-:W-:Y:S05]  /*bfa0*/  @!P6 BRA `(.L_x_319) ;  /* 0x0000000000cce947 */ /* 0x000fea0003800000 */
[----:B------:R-:W-:-:S04]  /*bfb0*/  ULOP3.LUT UR4, UR49, 0x2, URZ, 0xfc, !UPT ;  /* 0x0000000231047892 */ /* 0x000fc8000f8efc3f */
[----:B------:R-:W-:-:S06]  /*bfc0*/  UISETP.NE.AND UP0, UPT, UR4, 0x3, UPT ;  /* 0x000000030400788c */ /* 0x000fcc000bf05270 */
[----:B------:R-:W-:-:S13]  /*bfd0*/  PLOP3.LUT P0, PT, PT, PT, UP0, 0x80, 0x0 ;  /* 0x000000000000781c */ /* 0x000fda0003f0f008 */
[----:B------:R-:W-:Y:S05]  /*bfe0*/  @!P0 BRA `(.L_x_320) ;  /* 0x0000000000048947 */ /* 0x000fea0003800000 */
[----:B------:R-:W-:Y:S01]  /*bff0*/  BPT.TRAP 0x1 ;  /* 0x000000040000795c */ /* 0x000fe20000300000 */
.L_x_320:
[----:B------:R-:W0:Y:S01]  /*c000*/  S2R R3, SR_CgaCtaId ;  /* 0x0000000000037919 */ /* 0x000e220000008800 */
[----:B------:R-:W-:Y:S02]  /*c010*/  MOV R0, 0x400 ;  /* 0x0000040000007802 */ /* 0x000fe40000000f00 */
[----:B------:R-:W-:Y:S02]  /*c020*/  SHF.L.U32 R2, R25, 0x1f, RZ ;  /* 0x0000001f19027819 */ /* 0x000fe400000006ff */
[----:B0-----:R-:W-:-:S05]  /*c030*/  LEA R3, R3, R0, 0x18 ;  /* 0x0000000003037211 */ /* 0x001fca00078ec0ff */
[----:B------:R-:W-:-:S04]  /*c040*/  VIADD R3, R3, 0x28 ;  /* 0x0000002803037836 */ /* 0x000fc80000000000 */
[C---:B------:R-:W-:Y:S02]  /*c050*/  IMAD R5, R26.reuse, 0x8, R3 ;  /* 0x000000081a057824 */ /* 0x040fe400078e0203 */
[----:B------:R-:W-:Y:S02]  /*c060*/  VIADD R26, R26, 0x1 ;  /* 0x000000011a1a7836 */ /* 0x000fe40000000000 */
[----:B------:R-:W0:Y:S03]  /*c070*/  SYNCS.PHASECHK.TRANS64.TRYWAIT P0, [R5+URZ], R2 ;  /* 0x00000002050075a7 */ /* 0x000e26000800017f */
[----:B------:R-:W-:-:S04]  /*c080*/  ISETP.NE.AND P1, PT, R26, 0x5, PT ;  /* 0x000000051a00780c */ /* 0x000fc80003f25270 */
[----:B------:R-:W-:Y:S02]  /*c090*/  SEL R0, RZ, 0x1, P1 ;  /* 0x00000001ff007807 */ /* 0x000fe40000800000 */
[----:B------:R-:W-:Y:S02]  /*c0a0*/  SEL R26, R26, RZ, P1 ;  /* 0x000000ff1a1a7207 */ /* 0x000fe40000800000 */
[----:B------:R-:W-:-:S03]  /*c0b0*/  LOP3.LUT R25, R25, R0, RZ, 0x3c, !PT ;  /* 0x0000000019197212 */ /* 0x000fc600078e3cff */
[----:B------:R-:W-:Y:S01]  /*c0c0*/  IMAD R7, R26, 0x8, R3 ;  /* 0x000000081a077824 */ /* 0x000fe200078e0203 */
[----:B------:R-:W-:Y:S01]  /*c0d0*/  SHF.L.U32 R4, R25, 0x1f, RZ ;  /* 0x0000001f19047819 */ /* 0x000fe200000006ff */
[----:B0-----:R-:W-:Y:S06]  /*c0e0*/  @!P0 BRA `(.L_x_321) ;  /* 0x0000000400608947 */ /* 0x001fec0003800000 */
.L_x_337:
[----:B------:R-:W1:Y:S01]  /*c0f0*/  SYNCS.PHASECHK.TRANS64.TRYWAIT P0, [R7+URZ], R4 ;  /* 0x00000004070075a7 */ /* 0x000e62000800017f */
[----:B------:R-:W-:-:S05]  /*c100*/  VIADD R0, R26, 0x1 ;  /* 0x000000011a007836 */ /* 0x000fca0000000000 */
[----:B------:R-:W-:-:S04]  /*c110*/  ISETP.NE.AND P1, PT, R0, 0x5, PT ;  /* 0x000000050000780c */ /* 0x000fc80003f25270 */
[----:B0-----:R-:W-:Y:S02]  /*c120*/  SEL R2, RZ, 0x1, P1 ;  /* 0x00000001ff027807 */ /* 0x001fe40000800000 */
[----:B------:R-:W-:Y:S02]  /*c130*/  SEL R0, R0, RZ, P1 ;  /* 0x000000ff00007207 */ /* 0x000fe40000800000 */
[----:B------:R-:W-:-:S03]  /*c140*/  LOP3.LUT R25, R25, R2, RZ, 0x3c, !PT ;  /* 0x0000000219197212 */ /* 0x000fc600078e3cff */
[----:B------:R-:W-:Y:S01]  /*c150*/  IMAD R6, R0, 0x8, R3 ;  /* 0x0000000800067824 */ /* 0x000fe200078e0203 */
[----:B------:R-:W-:Y:S01]  /*c160*/  SHF.L.U32 R5, R25, 0x1f, RZ ;  /* 0x0000001f19057819 */ /* 0x000fe200000006ff */
[----:B-1----:R-:W-:Y:S06]  /*c170*/  @!P0 BRA `(.L_x_322) ;  /* 0x0000000400508947 */ /* 0x002fec0003800000 */
.L_x_338:
[----:B------:R-:W1:Y:S01]  /*c180*/  SYNCS.PHASECHK.TRANS64.TRYWAIT P0, [R6+URZ], R5 ;  /* 0x00000005060075a7 */ /* 0x000e62000800017f */
[----:B------:R-:W-:-:S05]  /*c190*/  VIADD R0, R0, 0x1 ;  /* 0x0000000100007836 */ /* 0x000fca0000000000 */
[----:B------:R-:W-:-:S04]  /*c1a0*/  ISETP.NE.AND P1, PT, R0, 0x5, PT ;  /* 0x000000050000780c */ /* 0x000fc80003f25270 */
[----:B------:R-:W-:Y:S02]  /*c1b0*/  SEL R2, RZ, 0x1, P1 ;  /* 0x00000001ff027807 */ /* 0x000fe40000800000 */
[----:B------:R-:W-:Y:S02]  /*c1c0*/  SEL R0, R0, RZ, P1 ;  /* 0x000000ff00007207 */ /* 0x000fe40000800000 */
[----:B------:R-:W-:-:S03]  /*c1d0*/  LOP3.LUT R25, R25, R2, RZ, 0x3c, !PT ;  /* 0x0000000219197212 */ /* 0x000fc600078e3cff */
[----:B0-----:R-:W-:Y:S01]  /*c1e0*/  IMAD R7, R0, 0x8, R3 ;  /* 0x0000000800077824 */ /* 0x001fe200078e0203 */
[----:B------:R-:W-:Y:S01]  /*c1f0*/  SHF.L.U32 R4, R25, 0x1f, RZ ;  /* 0x0000001f19047819 */ /* 0x000fe200000006ff */
[----:B-1----:R-:W-:Y:S06]  /*c200*/  @!P0 BRA `(.L_x_323) ;  /* 0x0000000400408947 */ /* 0x002fec0003800000 */
.L_x_339:
[----:B------:R-:W1:Y:S01]  /*c210*/  SYNCS.PHASECHK.TRANS64.TRYWAIT P0, [R7+URZ], R4 ;  /* 0x00000004070075a7 */ /* 0x000e62000800017f */
[----:B------:R-:W-:-:S05]  /*c220*/  VIADD R0, R0, 0x1 ;  /* 0x0000000100007836 */ /* 0x000fca0000000000 */
[----:B------:R-:W-:-:S04]  /*c230*/  ISETP.NE.AND P1, PT, R0, 0x5, PT ;  /* 0x000000050000780c */ /* 0x000fc80003f25270 */
[----:B------:R-:W-:Y:S02]  /*c240*/  SEL R2, RZ, 0x1, P1 ;  /* 0x00000001ff027807 */ /* 0x000fe40000800000 */
[----:B------:R-:W-:Y:S02]  /*c250*/  SEL R0, R0, RZ, P1 ;  /* 0x000000ff00007207 */ /* 0x000fe40000800000 */
[----:B------:R-:W-:Y:S01]  /*c260*/  LOP3.LUT R2, R25, R2, RZ, 0x3c, !PT ;  /* 0x0000000219027212 */ /* 0x000fe200078e3cff */
[----:B-1----:R-:W-:Y:S06]  /*c270*/  @!P0 BRA `(.L_x_324) ;  /* 0x0000000400388947 */ /* 0x002fec0003800000 */
.L_x_340:
[----:B------:R-:W-:Y:S01]  /*c280*/  IMAD R3, R0, 0x8, R3 ;  /* 0x0000000800037824 */ /* 0x000fe200078e0203 */
[----:B------:R-:W-:-:S07]  /*c290*/  SHF.L.U32 R0, R2, 0x1f, RZ ;  /* 0x0000001f02007819 */ /* 0x000fce00000006ff */
.L_x_325:
[----:B--2---:R2:W3:Y:S02]  /*c2a0*/  SYNCS.PHASECHK.TRANS64.TRYWAIT P0, [R3+URZ], R0 ;  /* 0x00000000030075a7 */ /* 0x0044e4000800017f */
[----:B---3--:R-:W-:Y:S05]  /*c2b0*/  @!P0 NANOSLEEP.SYNCS 0x989680 ;  /* 0x009896800000895d */ /* 0x008fea0003900000 */
[----:B------:R-:W3:Y:S02]  /*c2c0*/  @!P0 SYNCS.PHASECHK.TRANS64 P0, [R3+URZ], R0 ;  /* 0x00000000030085a7 */ /* 0x000ee4000800007f */
[----:B---3--:R-:W-:Y:S05]  /*c2d0*/  @!P0 BRA `(.L_x_325) ;  /* 0xfffffffc00f08947 */ /* 0x008fea000383ffff */
.L_x_319:
[----:B------:R-:W-:Y:S05]  /*c2e0*/  BSYNC B0 ;  /* 0x0000000000007941 */ /* 0x000fea0003800000 */
.L_x_318:
[----:B------:R-:W-:Y:S05]  /*c2f0*/  EXIT ;  /* 0x000000000000794d */ /* 0x000fea0003800000 */
.L_x_15:
[----:B0-----:R-:W-:-:S04]  /*c300*/  IMAD.U32 R3, RZ, RZ, UR43 ;  /* 0x0000002bff037e24 */ /* 0x001fc8000f8e00ff */
[----:B------:R0:W1:Y:S03]  /*c310*/  SYNCS.PHASECHK.TRANS64.TRYWAIT P0, [R3+URZ], R0 ;  /* 0x00000000030075a7 */ /* 0x000066000800017f */
[----:B-1----:R-:W-:Y:S05]  /*c320*/  @!P0 NANOSLEEP.SYNCS 0x989680 ;  /* 0x009896800000895d */ /* 0x002fea0003900000 */
[----:B------:R-:W1:Y:S02]  /*c330*/  @!P0 SYNCS.PHASECHK.TRANS64 P0, [R3+URZ], R0 ;  /* 0x00000000030085a7 */ /* 0x000e64000800007f */
[----:B-1----:R-:W-:Y:S05]  /*c340*/  @!P0 BRA `(.L_x_15) ;  /* 0xfffffffc00ec8947 */ /* 0x002fea000383ffff */
[----:B------:R-:W-:Y:S05]  /*c350*/  BRA `(.L_x_326) ;  /* 0xffffff5000787947 */ /* 0x000fea000383ffff */
.L_x_19:
[----:B------:R-:W-:Y:S01]  /*c360*/  CS2R R12, SRZ ;  /* 0x00000000000c7805 */ /* 0x000fe2000001ff00 */
[----:B------:R-:W-:Y:S02]  /*c370*/  IMAD.MOV.U32 R11, RZ, RZ, 0x1f ;  /* 0x0000001fff0b7424 */ /* 0x000fe400078e00ff */
[----:B------:R-:W-:-:S07]  /*c380*/  IMAD.MOV.U32 R15, RZ, RZ, -0x1 ;  /* 0xffffffffff0f7424 */ /* 0x000fce00078e00ff */
[----:B-----5:R-:W-:Y:S05]  /*c390*/  WARPSYNC.COLLECTIVE R15, `(.L_x_327) ;  /* 0x000000000f087348 */ /* 0x020fea0003c00000 */
[----:B------:R0:W1:Y:S02]  /*c3a0*/  SHFL.IDX P6, R14, R13, R12, R11 ;  /* 0x0000000c0d0e7389 */ /* 0x00006400000c000b */
[----:B01---5:R-:W-:Y:S01]  /*c3b0*/  ENDCOLLECTIVE ;  /* 0x000000000000791b */ /* 0x023fe20003800000 */
.L_x_327:
[----:B------:R-:W-:Y:S05]  /*c3c0*/  BRA `(.L_x_328) ;  /* 0xffffff5400487947 */ /* 0x000fea000383ffff */
.L_x_23:
[----:B-1----:R1:W2:Y:S02]  /*c3d0*/  SYNCS.PHASECHK.TRANS64.TRYWAIT P1, [R3+URZ], R0 ;  /* 0x00000000030075a7 */ /* 0x0022a4000802017f */
[----:B--2---:R-:W-:Y:S05]  /*c3e0*/  @!P1 NANOSLEEP.SYNCS 0x989680 ;  /* 0x009896800000995d */ /* 0x004fea0003900000 */
[----:B------:R-:W2:Y:S02]  /*c3f0*/  @!P1 SYNCS.PHASECHK.TRANS64 P1, [R3+URZ], R0 ;  /* 0x00000000030095a7 */ /* 0x000ea4000802007f */
[----:B--2---:R-:W-:Y:S05]  /*c400*/  @!P1 BRA `(.L_x_23) ;  /* 0xfffffffc00f09947 */ /* 0x004fea000383ffff */
[----:B------:R-:W-:Y:S05]  /*c410*/  BRA `(.L_x_22) ;  /* 0xffffff5400647947 */ /* 0x000fea000383ffff */
.L_x_28:
[----:B0-----:R0:W1:Y:S02]  /*c420*/  SYNCS.PHASECHK.TRANS64.TRYWAIT P1, [R4+URZ], R7 ;  /* 0x00000007040075a7 */ /* 0x001064000802017f */
[----:B-1----:R-:W-:Y:S05]  /*c430*/  @!P1 NANOSLEEP.SYNCS 0x989680 ;  /* 0x009896800000995d */ /* 0x002fea0003900000 */
[----:B------:R-:W1:Y:S02]  /*c440*/  @!P1 SYNCS.PHASECHK.TRANS64 P1, [R4+URZ], R7 ;  /* 0x00000007040095a7 */ /* 0x000e64000802007f */
[----:B-1----:R-:W-:Y:S05]  /*c450*/  @!P1 BRA `(.L_x_28) ;  /* 0xfffffffc00f09947 */ /* 0x002fea000383ffff */
[----:B------:R-:W-:Y:S05]  /*c460*/  BRA `(.L_x_27) ;  /* 0xffffff5800807947 */ /* 0x000fea000383ffff */
.L_x_36:
[----:B------:R0:W0:Y:S02]  /*c470*/  SYNCS.PHASECHK.TRANS64.TRYWAIT P1, [R11+URZ], R14 ;  /* 0x0000000e0b0075a7 */ /* 0x000024000802017f */
[----:B0-----:R-:W-:Y:S05]  /*c480*/  @!P1 NANOSLEEP.SYNCS 0x989680 ;  /* 0x009896800000995d */ /* 0x001fea0003900000 */
[----:B------:R-:W0:Y:S02]  /*c490*/  @!P1 SYNCS.PHASECHK.TRANS64 P1, [R11+URZ], R14 ;  /* 0x0000000e0b0095a7 */ /* 0x000e24000802007f */
[----:B0-----:R-:W-:Y:S05]  /*c4a0*/  @!P1 BRA `(.L_x_36) ;  /* 0xfffffffc00f09947 */ /* 0x001fea000383ffff */
[----:B------:R-:W-:Y:S05]  /*c4b0*/  BRA `(.L_x_35) ;  /* 0xffffff5c00bc7947 */ /* 0x000fea000383ffff */
.L_x_42:
[----:B0-----:R-:W-:-:S04]  /*c4c0*/  IMAD.U32 R3, RZ, RZ, UR43 ;  /* 0x0000002bff037e24 */ /* 0x001fc8000f8e00ff */
[----:B------:R0:W2:Y:S03]  /*c4d0*/  SYNCS.PHASECHK.TRANS64.TRYWAIT P0, [R3+URZ+0x10], R0 ;  /* 0x00001000030075a7 */ /* 0x0000a6000800017f */
[----:B--2---:R-:W-:Y:S05]  /*c4e0*/  @!P0 NANOSLEEP.SYNCS 0x989680 ;  /* 0x009896800000895d */ /* 0x004fea0003900000 */
[----:B------:R-:W2:Y:S02]  /*c4f0*/  @!P0 SYNCS.PHASECHK.TRANS64 P0, [R3+URZ+0x10], R0 ;  /* 0x00001000030085a7 */ /* 0x000ea4000800007f */
[----:B--2---:R-:W-:Y:S05]  /*c500*/  @!P0 BRA `(.L_x_42) ;  /* 0xfffffffc00ec8947 */ /* 0x004fea000383ffff */
[----:B------:R-:W-:Y:S05]  /*c510*/  BRA `(.L_x_329) ;  /* 0xffffff64004c7947 */ /* 0x000fea000383ffff */
.L_x_303:
[----:B------:R-:W-:Y:S01]  /*c520*/  BSSY B0, `(.L_x_330) ;  /* 0x0000006000007945 */ /* 0x000fe20003800000 */
[----:B------:R-:W-:-:S07]  /*c530*/  IMAD.MOV.U32 R15, RZ, RZ, -0x1 ;  /* 0xffffffffff0f7424 */ /* 0x000fce00078e00ff */
[----:B-----5:R-:W-:Y:S05]  /*c540*/  WARPSYNC.COLLECTIVE R15, `(.L_x_331) ;  /* 0x000000000f0c7348 */ /* 0x020fea0003c00000 */
[----:B------:R-:W-:Y:S02]  /*c550*/  ELECT P6, UR62, PT ;  /* 0x00000000003e782f */ /* 0x000fe400038c0000 */
[----:B------:R-:W-:Y:S01]  /*c560*/  MOV R14, UR62 ;  /* 0x0000003e000e7c02 */ /* 0x000fe20008000f00 */
[----:B-----5:R-:W-:Y:S10]  /*c570*/  ENDCOLLECTIVE ;  /* 0x000000000000791b */ /* 0x020ff40003800000 */
.L_x_331:
[----:B------:R-:W-:Y:S05]  /*c580*/  BSYNC B0 ;  /* 0x0000000000007941 */ /* 0x000fea0003800000 */
.L_x_330:
[----:B------:R-:W-:Y:S05]  /*c590*/  BRA `(.L_x_332) ;  /* 0xffffffe8007c7947 */ /* 0x000fea000383ffff */
.L_x_308:
[----:B0-----:R0:W2:Y:S02]  /*c5a0*/  SYNCS.PHASECHK.TRANS64.TRYWAIT P0, [R7+URZ+0x28], R4 ;  /* 0x00002804070075a7 */ /* 0x0010a4000800017f */
[----:B--2---:R-:W-:Y:S05]  /*c5b0*/  @!P0 NANOSLEEP.SYNCS 0x989680 ;  /* 0x009896800000895d */ /* 0x004fea0003900000 */
[----:B------:R-:W2:Y:S02]  /*c5c0*/  @!P0 SYNCS.PHASECHK.TRANS64 P0, [R7+URZ+0x28], R4 ;  /* 0x00002804070085a7 */ /* 0x000ea4000800007f */
[----:B--2---:R-:W-:Y:S05]  /*c5d0*/  @!P0 BRA `(.L_x_308) ;  /* 0xfffffffc00f08947 */ /* 0x004fea000383ffff */
[----:B------:R-:W-:Y:S05]  /*c5e0*/  BRA `(.L_x_333) ;  /* 0xffffffec006c7947 */ /* 0x000fea000383ffff */
.L_x_317:
[----:B------:R-:W-:Y:S01]  /*c5f0*/  BSSY B0, `(.L_x_334) ;  /* 0x0000006000007945 */ /* 0x000fe20003800000 */
[----:B------:R-:W-:-:S07]  /*c600*/  IMAD.MOV.U32 R15, RZ, RZ, -0x1 ;  /* 0xffffffffff0f7424 */ /* 0x000fce00078e00ff */
[----:B-----5:R-:W-:Y:S05]  /*c610*/  WARPSYNC.COLLECTIVE R15, `(.L_x_335) ;  /* 0x000000000f0c7348 */ /* 0x020fea0003c00000 */
[----:B------:R-:W-:Y:S02]  /*c620*/  ELECT P6, UR62, PT ;  /* 0x00000000003e782f */ /* 0x000fe400038c0000 */
[----:B------:R-:W-:Y:S01]  /*c630*/  MOV R14, UR62 ;  /* 0x0000003e000e7c02 */ /* 0x000fe20008000f00 */
[----:B-----5:R-:W-:Y:S10]  /*c640*/  ENDCOLLECTIVE ;  /* 0x000000000000791b */ /* 0x020ff40003800000 */
.L_x_335:
[----:B------:R-:W-:Y:S05]  /*c650*/  BSYNC B0 ;  /* 0x0000000000007941 */ /* 0x000fea0003800000 */
.L_x_334:
[----:B------:R-:W-:Y:S05]  /*c660*/  BRA `(.L_x_336) ;  /* 0xfffffff800487947 */ /* 0x000fea000383ffff */
.L_x_321:
[----:B0-----:R0:W1:Y:S02]  /*c670*/  SYNCS.PHASECHK.TRANS64.TRYWAIT P0, [R5+URZ], R2 ;  /* 0x00000002050075a7 */ /* 0x001064000800017f */
[----:B-1----:R-:W-:Y:S05]  /*c680*/  @!P0 NANOSLEEP.SYNCS 0x989680 ;  /* 0x009896800000895d */ /* 0x002fea0003900000 */
[----:B------:R-:W1:Y:S02]  /*c690*/  @!P0 SYNCS.PHASECHK.TRANS64 P0, [R5+URZ], R2 ;  /* 0x00000002050085a7 */ /* 0x000e64000800007f */
[----:B-1----:R-:W-:Y:S05]  /*c6a0*/  @!P0 BRA `(.L_x_321) ;  /* 0xfffffffc00f08947 */ /* 0x002fea000383ffff */
[----:B------:R-:W-:Y:S05]  /*c6b0*/  BRA `(.L_x_337) ;  /* 0xfffffff8008c7947 */ /* 0x000fea000383ffff */
.L_x_322:
[----:B0-----:R0:W1:Y:S02]  /*c6c0*/  SYNCS.PHASECHK.TRANS64.TRYWAIT P0, [R7+URZ], R4 ;  /* 0x00000004070075a7 */ /* 0x001064000800017f */
[----:B-1----:R-:W-:Y:S05]  /*c6d0*/  @!P0 NANOSLEEP.SYNCS 0x989680 ;  /* 0x009896800000895d */ /* 0x002fea0003900000 */
[----:B------:R-:W1:Y:S02]  /*c6e0*/  @!P0 SYNCS.PHASECHK.TRANS64 P0, [R7+URZ], R4 ;  /* 0x00000004070085a7 */ /* 0x000e64000800007f */
[----:B-1----:R-:W-:Y:S05]  /*c6f0*/  @!P0 BRA `(.L_x_322) ;  /* 0xfffffffc00f08947 */ /* 0x002fea000383ffff */
[----:B------:R-:W-:Y:S05]  /*c700*/  BRA `(.L_x_338) ;  /* 0xfffffff8009c7947 */ /* 0x000fea000383ffff */
.L_x_323:
[----:B0-----:R0:W1:Y:S02]  /*c710*/  SYNCS.PHASECHK.TRANS64.TRYWAIT P0, [R6+URZ], R5 ;  /* 0x00000005060075a7 */ /* 0x001064000800017f */
[----:B-1----:R-:W-:Y:S05]  /*c720*/  @!P0 NANOSLEEP.SYNCS 0x989680 ;  /* 0x009896800000895d */ /* 0x002fea0003900000 */
[----:B------:R-:W1:Y:S02]  /*c730*/  @!P0 SYNCS.PHASECHK.TRANS64 P0, [R6+URZ], R5 ;  /* 0x00000005060085a7 */ /* 0x000e64000800007f */
[----:B-1----:R-:W-:Y:S05]  /*c740*/  @!P0 BRA `(.L_x_323) ;  /* 0xfffffffc00f08947 */ /* 0x002fea000383ffff */
[----:B------:R-:W-:Y:S05]  /*c750*/  BRA `(.L_x_339) ;  /* 0xfffffff800ac7947 */ /* 0x000fea000383ffff */
.L_x_324:
[----:B-1----:R1:W2:Y:S02]  /*c760*/  SYNCS.PHASECHK.TRANS64.TRYWAIT P0, [R7+URZ], R4 ;  /* 0x00000004070075a7 */ /* 0x0022a4000800017f */
[----:B--2---:R-:W-:Y:S05]  /*c770*/  @!P0 NANOSLEEP.SYNCS 0x989680 ;  /* 0x009896800000895d */ /* 0x004fea0003900000 */
[----:B------:R-:W2:Y:S02]  /*c780*/  @!P0 SYNCS.PHASECHK.TRANS64 P0, [R7+URZ], R4 ;  /* 0x00000004070085a7 */ /* 0x000ea4000800007f */
[----:B--2---:R-:W-:Y:S05]  /*c790*/  @!P0 BRA `(.L_x_324) ;  /* 0xfffffffc00f08947 */ /* 0x004fea000383ffff */
[----:B------:R-:W-:Y:S05]  /*c7a0*/  BRA `(.L_x_340) ;  /* 0xfffffff800b47947 */ /* 0x000fea000383ffff */
.L_x_341:
[----:B------:R-:W-:-:S00]  /*c7b0*/  BRA `(.L_x_341) ;  /* 0xfffffffc00fc7947 */ /* 0x000fc0000383ffff */
[----:B------:R-:W-:-:S00]  /*c7c0*/  NOP ;  /* 0x0000000000007918 */ /* 0x000fc00000000000 */
        /* <DEDUP_REMOVED lines=11> */
.L_x_342:


//--------------------- .nv.global.init           --------------------------
	.section	.nv.global.init,"aw",@progbits
.nv.global.init:
	.type		$str$24,@object
	.size		$str$24,($str$25 - $str$24)
$str$24:
        /*0000*/ 	.byte	0x28, 0x61, 0x64, 0x64, 0x72, 0x65, 0x73, 0x73, 0x20, 0x26, 0x20, 0x6d, 0x61, 0x73, 0x6b, 0x29
        /*0010*/ 	.byte	0x20, 0x3d, 0x3d, 0x20, 0x30, 0x00
	.type		$str$25,@object
	.size		$str$25,(__unnamed_1 - $str$25)
$str$25:
        /*0016*/ 	.byte	0x2f, 0x74, 0x6d, 0x70, 0x2f, 0x63, 0x75, 0x74, 0x6c, 0x61, 0x73, 0x73, 0x5f, 0x73, 0x77, 0x65
        /*0026*/ 	.byte	0x65, 0x70, 0x5f, 0x73, 0x72, 0x63, 0x2f, 0x69, 0x6e, 0x63, 0x6c, 0x75, 0x64, 0x65, 0x2f, 0x63
        /*0036*/ 	.byte	0x75, 0x74, 0x65, 0x2f, 0x70, 0x6f, 0x69, 0x6e, 0x74, 0x65, 0x72, 0x5f, 0x66, 0x6c, 0x61, 0x67
        /*0046*/ 	.byte	0x67, 0x65, 0x64, 0x2e, 0x68, 0x70, 0x70, 0x00
	.type		__unnamed_1,@object
	.size		__unnamed_1,(__unnamed_2 - __unnamed_1)
__unnamed_1:
        /*004e*/ 	.byte	0x61, 0x75, 0x74, 0x6f, 0x20, 0x63, 0x75, 0x74, 0x65, 0x3a, 0x3a, 0x61, 0x73, 0x5f, 0x70, 0x6f
        /* <DEDUP_REMOVED lines=27> */
        /*020e*/ 	.byte	0x30, 0x34, 0x38, 0x3e, 0x3e, 0x3e, 0x3e, 0x3e, 0x20, 0x26, 0x5d, 0x00
	.type		__unnamed_2,@object
	.size		__unnamed_2,(.L_1 - __unnamed_2)
__unnamed_2:
        /* <DEDUP_REMOVED lines=28> */
        /*03da*/ 	.byte	0x3c, 0x38, 0x31, 0x39, 0x32, 0x3e, 0x3e, 0x3e, 0x3e, 0x3e, 0x20, 0x26, 0x5d, 0x00
.L_1:


//--------------------- .nv.shared._ZN7cutlass13device_kernelINS_4gemm6kernel13GemmUniversalIN4cute5tupleIJiiiiEEENS1_10collective13CollectiveMmaINS1_39MainloopSm90TmaGmmaRmemAWarpSpecializedILi5ENS5_IJNS4_1CILi1EEESB_SB_EEENS1_32KernelTmaWarpSpecializedPingpongEEENS5_IJNSA_ILi64EEENSA_ILi256EEENSA_ILi32EEEEEEfNS5_IJlSB_lEEEfNS5_IJSB_llEEENS4_8TiledMMAINS4_8MMA_AtomIJNS4_4SM904GMMA30MMA_64x256x8_F32TF32TF32_RS_TNILNSO_7ScaleInE1ELSQ_1EEEEEENS4_6LayoutISC_NS5_IJNSA_ILi0EEESU_SU_EEEEENS5_IJNS4_10UnderscoreESX_SX_EEEEENS4_13SM90_TMA_LOADENS4_14ComposedLayoutINS4_7SwizzleILi3ELi4ELi3EEENS4_18smem_ptr_flag_bitsILi32EEENST_INS5_IJNSA_ILi8EEESH_EEENS5_IJSH_SB_EEEEEEEvNS4_8identityES10_NS11_INS12_ILi1ELi4ELi3EEES15_NST_INS5_IJS16_S16_EEENS5_IJSB_S16_EEEEEEENS4_9Copy_AtomIJNS4_39AutoVectorizingCopyWithAssumedAlignmentILi128EEEfEEES1B_EENS_8epilogue10collective6detail29Sm90TmaWarpSpecializedAdapterINS1N_15DefaultEpilogueINS_10tfloat32_tESJ_SJ_NS1M_6thread17LinearCombinationIS1R_Li1EffLNS1S_9ScaleType4KindE0ELNS_15FloatRoundStyleE2ES1R_EENS1_15EpilogueDefaultEEEEEvvEEEEvNT_6ParamsE --------------------------
	.section	.nv.shared._ZN7cutlass13device_kernelINS_4gemm6kernel13GemmUniversalIN4cute5tupleIJiiiiEEENS1_10collective13CollectiveMmaINS1_39MainloopSm90TmaGmmaRmemAWarpSpecializedILi5ENS5_IJNS4_1CILi1EEESB_SB_EEENS1_32KernelTmaWarpSpecializedPingpongEEENS5_IJNSA_ILi64EEENSA_ILi256EEENSA_ILi32EEEEEEfNS5_IJlSB_lEEEfNS5_IJSB_llEEENS4_8TiledMMAINS4_8MMA_AtomIJNS4_4SM904GMMA30MMA_64x256x8_F32TF32TF32_RS_TNILNSO_7ScaleInE1ELSQ_1EEEEEENS4_6LayoutISC_NS5_IJNSA_ILi0EEESU_SU_EEEEENS5_IJNS4_10UnderscoreESX_SX_EEEEENS4_13SM90_TMA_LOADENS4_14ComposedLayoutINS4_7SwizzleILi3ELi4ELi3EEENS4_18smem_ptr_flag_bitsILi32EEENST_INS5_IJNSA_ILi8EEESH_EEENS5_IJSH_SB_EEEEEEEvNS4_8identityES10_NS11_INS12_ILi1ELi4ELi3EEES15_NST_INS5_IJS16_S16_EEENS5_IJSB_S16_EEEEEEENS4_9Copy_AtomIJNS4_39AutoVectorizingCopyWithAssumedAlignmentILi128EEEfEEES1B_EENS_8epilogue10collective6detail29Sm90TmaWarpSpecializedAdapterINS1N_15DefaultEpilogueINS_10tfloat32_tESJ_SJ_NS1M_6thread17LinearCombinationIS1R_Li1EffLNS1S_9ScaleType4KindE0ELNS_15FloatRoundStyleE2ES1R_EENS1_15EpilogueDefaultEEEEEvvEEEEvNT_6ParamsE,"aw",@nobits
	.sectionflags	@""
	.align	16
	.zero		1024


//--------------------- .nv.shared.reserved.0     --------------------------
	.section	.nv.shared.reserved.0,"aw",@nobits
	.weak		__nv_reservedSMEM_offset_0_alias
	.size		__nv_reservedSMEM_offset_0_alias, 0, 0
	.other		__nv_reservedSMEM_offset_0_alias,@"STO_CUDA_RESERVED_SHARED STV_DEFAULT"
__nv_reservedSMEM_offset_0_alias:
	.zero		0


//--------------------- .nv.global                --------------------------
	.section	.nv.global,"aw",@nobits
.nv.global:
	.type		_ZN39_INTERNAL_4d9382bd_4_k_cu_d596eef6_29834cute1_E,@object
	.size		_ZN39_INTERNAL_4d9382bd_4_k_cu_d596eef6_29834cute1_E,(_ZN39_INTERNAL_4d9382bd_4_k_cu_d596eef6_29834cuda3std3__45__cpo6cbeginE - _ZN39_INTERNAL_4d9382bd_4_k_cu_d596eef6_29834cute1_E)
_ZN39_INTERNAL_4d9382bd_4_k_cu_d596eef6_29834cute1_E:
	.zero		1
	.type		_ZN39_INTERNAL_4d9382bd_4_k_cu_d596eef6_29834cuda3std3__45__cpo6cbeginE,@object
	.size		_ZN39_INTERNAL_4d9382bd_4_k_cu_d596eef6_29834cuda3std3__45__cpo6cbeginE,(_ZN39_INTERNAL_4d9382bd_4_k_cu_d596eef6_29834cuda3std3__48in_placeE - _ZN39_INTERNAL_4d9382bd_4_k_cu_d596eef6_29834cuda3std3__45__cpo6cbeginE)
_ZN39_INTERNAL_4d9382bd_4_k_cu_d596eef6_29834cuda3std3__45__cpo6cbeginE:
	.zero		1
	.type		_ZN39_INTERNAL_4d9382bd_4_k_cu_d596eef6_29834cuda3std3__48in_placeE,@object
	.size		_ZN39_INTERNAL_4d9382bd_4_k_cu_d596eef6_29834cuda3std3__48in_placeE,(_ZN39_INTERNAL_4d9382bd_4_k_cu_d596eef6_29834cuda3std6ranges3__45__cpo9iter_moveE - _ZN39_INTERNAL_4d9382bd_4_k_cu_d596eef6_29834cuda3std3__48in_placeE)
_ZN39_INTERNAL_4d9382bd_4_k_cu_d596eef6_29834cuda3std3__48in_placeE:
	.zero		1
	.type		_ZN39_INTERNAL_4d9382bd_4_k_cu_d596eef6_29834cuda3std6ranges3__45__cpo9iter_moveE,@object
	.size		_ZN39_INTERNAL_4d9382bd_4_k_cu_d596eef6_29834cuda3std6ranges3__45__cpo9iter_moveE,(_ZN39_INTERNAL_4d9382bd_4_k_cu_d596eef6_29834cuda3std3__45__cpo5beginE - _ZN39_INTERNAL_4d9382bd_4_k_cu_d596eef6_29834cuda3std6ranges3__45__cpo9iter_moveE)
_ZN39_INTERNAL_4d9382bd_4_k_cu_d596eef6_29834cuda3std6ranges3__45__cpo9iter_moveE:
	.zero		1
	.type		_ZN39_INTERNAL_4d9382bd_4_k_cu_d596eef6_29834cuda3std3__45__cpo5beginE,@object
	.size		_ZN39_INTERNAL_4d9382bd_4_k_cu_d596eef6_29834cuda3std3__45__cpo5beginE,(_ZN39_INTERNAL_4d9382bd_4_k_cu_d596eef6_29834cuda3std3__441_GLOBAL__N__4d9382bd_4_k_cu_d596eef6_29836ignoreE - _ZN39_INTERNAL_4d9382bd_4_k_cu_d596eef6_29834cuda3std3__45__cpo5beginE)
_ZN39_INTERNAL_4d9382bd_4_k_cu_d596eef6_29834cuda3std3__45__cpo5beginE:
	.zero		1
	.type		_ZN39_INTERNAL_4d9382bd_4_k_cu_d596eef6_29834cuda3std3__441_GLOBAL__N__4d9382bd_4_k_cu_d596eef6_29836ignoreE,@object
	.size		_ZN39_INTERNAL_4d9382bd_4_k_cu_d596eef6_29834cuda3std3__441_GLOBAL__N__4d9382bd_4_k_cu_d596eef6_29836ignoreE,(_ZN39_INTERNAL_4d9382bd_4_k_cu_d596eef6_29834cute7productE - _ZN39_INTERNAL_4d9382bd_4_k_cu_d596eef6_29834cuda3std3__441_GLOBAL__N__4d9382bd_4_k_cu_d596eef6_29836ignoreE)
_ZN39_INTERNAL_4d9382bd_4_k_cu_d596eef6_29834cuda3std3__441_GLOBAL__N__4d9382bd_4_k_cu_d596eef6_29836ignoreE:
	.zero		1
	.type		_ZN39_INTERNAL_4d9382bd_4_k_cu_d596eef6_29834cute7productE,@object
	.size		_ZN39_INTERNAL_4d9382bd_4_k_cu_d596eef6_29834cute7productE,(_ZN39_INTERNAL_4d9382bd_4_k_cu_d596eef6_29834cuda3std3__45__cpo3endE - _ZN39_INTERNAL_4d9382bd_4_k_cu_d596eef6_29834cute7productE)
_ZN39_INTERNAL_4d9382bd_4_k_cu_d596eef6_29834cute7productE:
	.zero		1
	.type		_ZN39_INTERNAL_4d9382bd_4_k_cu_d596eef6_29834cuda3std3__45__cpo3endE,@object
	.size		_ZN39_INTERNAL_4d9382bd_4_k_cu_d596eef6_29834cuda3std3__45__cpo3endE,(_ZN39_INTERNAL_4d9382bd_4_k_cu_d596eef6_29834cuda3std3__419piecewise_constructE - _ZN39_INTERNAL_4d9382bd_4_k_cu_d596eef6_29834cuda3std3__45__cpo3endE)
_ZN39_INTERNAL_4d9382bd_4_k_cu_d596eef6_29834cuda3std3__45__cpo3endE:
	.zero		1
	.type		_ZN39_INTERNAL_4d9382bd_4_k_cu_d596eef6_29834cuda3std3__419piecewise_constructE,@object
	.size		_ZN39_INTERNAL_4d9382bd_4_k_cu_d596eef6_29834cuda3std3__419piecewise_constructE,(_ZN39_INTERNAL_4d9382bd_4_k_cu_d596eef6_29834cuda3std3__45__cpo4cendE - _ZN39_INTERNAL_4d9382bd_4_k_cu_d596eef6_29834cuda3std3__419piecewise_constructE)
_ZN39_INTERNAL_4d9382bd_4_k_cu_d596eef6_29834cuda3std3__419piecewise_constructE:
	.zero		1
	.type		_ZN39_INTERNAL_4d9382bd_4_k_cu_d596eef6_29834cuda3std3__45__cpo4cendE,@object
	.size		_ZN39_INTERNAL_4d9382bd_4_k_cu_d596eef6_29834cuda3std3__45__cpo4cendE,(_ZN39_INTERNAL_4d9382bd_4_k_cu_d596eef6_29834cuda3std6ranges3__45__cpo4swapE - _ZN39_INTERNAL_4d9382bd_4_k_cu_d596eef6_29834cuda3std3__45__cpo4cendE)
_ZN39_INTERNAL_4d9382bd_4_k_cu_d596eef6_29834cuda3std3__45__cpo4cendE:
	.zero		1
	.type		_ZN39_INTERNAL_4d9382bd_4_k_cu_d596eef6_29834cuda3std6ranges3__45__cpo4swapE,@object
	.size		_ZN39_INTERNAL_4d9382bd_4_k_cu_d596eef6_29834cuda3std6ranges3__45__cpo4swapE,(.L_9 - _ZN39_INTERNAL_4d9382bd_4_k_cu_d596eef6_29834cuda3std6ranges3__45__cpo4swapE)
_ZN39_INTERNAL_4d9382bd_4_k_cu_d596eef6_29834cuda3std6ranges3__45__cpo4swapE:
	.zero		1
.L_9:


//--------------------- .nv.constant0._ZN7cutlass13device_kernelINS_4gemm6kernel13GemmUniversalIN4cute5tupleIJiiiiEEENS1_10collective13CollectiveMmaINS1_39MainloopSm90TmaGmmaRmemAWarpSpecializedILi5ENS5_IJNS4_1CILi1EEESB_SB_EEENS1_32KernelTmaWarpSpecializedPingpongEEENS5_IJNSA_ILi64EEENSA_ILi256EEENSA_ILi32EEEEEEfNS5_IJlSB_lEEEfNS5_IJSB_llEEENS4_8TiledMMAINS4_8MMA_AtomIJNS4_4SM904GMMA30MMA_64x256x8_F32TF32TF32_RS_TNILNSO_7ScaleInE1ELSQ_1EEEEEENS4_6LayoutISC_NS5_IJNSA_ILi0EEESU_SU_EEEEENS5_IJNS4_10UnderscoreESX_SX_EEEEENS4_13SM90_TMA_LOADENS4_14ComposedLayoutINS4_7SwizzleILi3ELi4ELi3EEENS4_18smem_ptr_flag_bitsILi32EEENST_INS5_IJNSA_ILi8EEESH_EEENS5_IJSH_SB_EEEEEEEvNS4_8identityES10_NS11_INS12_ILi1ELi4ELi3EEES15_NST_INS5_IJS16_S16_EEENS5_IJSB_S16_EEEEEEENS4_9Copy_AtomIJNS4_39AutoVectorizingCopyWithAssumedAlignmentILi128EEEfEEES1B_EENS_8epilogue10collective6detail29Sm90TmaWarpSpecializedAdapterINS1N_15DefaultEpilogueINS_10tfloat32_tESJ_SJ_NS1M_6thread17LinearCombinationIS1R_Li1EffLNS1S_9ScaleType4KindE0ELNS_15FloatRoundStyleE2ES1R_EENS1_15EpilogueDefaultEEEEEvvEEEEvNT_6ParamsE --------------------------
	.section	.nv.constant0._ZN7cutlass13device_kernelINS_4gemm6kernel13GemmUniversalIN4cute5tupleIJiiiiEEENS1_10collective13CollectiveMmaINS1_39MainloopSm90TmaGmmaRmemAWarpSpecializedILi5ENS5_IJNS4_1CILi1EEESB_SB_EEENS1_32KernelTmaWarpSpecializedPingpongEEENS5_IJNSA_ILi64EEENSA_ILi256EEENSA_ILi32EEEEEEfNS5_IJlSB_lEEEfNS5_IJSB_llEEENS4_8TiledMMAINS4_8MMA_AtomIJNS4_4SM904GMMA30MMA_64x256x8_F32TF32TF32_RS_TNILNSO_7ScaleInE1ELSQ_1EEEEEENS4_6LayoutISC_NS5_IJNSA_ILi0EEESU_SU_EEEEENS5_IJNS4_10UnderscoreESX_SX_EEEEENS4_13SM90_TMA_LOADENS4_14ComposedLayoutINS4_7SwizzleILi3ELi4ELi3EEENS4_18smem_ptr_flag_bitsILi32EEENST_INS5_IJNSA_ILi8EEESH_EEENS5_IJSH_SB_EEEEEEEvNS4_8identityES10_NS11_INS12_ILi1ELi4ELi3EEES15_NST_INS5_IJS16_S16_EEENS5_IJSB_S16_EEEEEEENS4_9Copy_AtomIJNS4_39AutoVectorizingCopyWithAssumedAlignmentILi128EEEfEEES1B_EENS_8epilogue10collective6detail29Sm90TmaWarpSpecializedAdapterINS1N_15DefaultEpilogueINS_10tfloat32_tESJ_SJ_NS1M_6thread17LinearCombinationIS1R_Li1EffLNS1S_9ScaleType4KindE0ELNS_15FloatRoundStyleE2ES1R_EENS1_15EpilogueDefaultEEEEEvvEEEEvNT_6ParamsE,"a",@progbits
	.sectionflags	@""
	.align	4
.nv.constant0._ZN7cutlass13device_kernelINS_4gemm6kernel13GemmUniversalIN4cute5tupleIJiiiiEEENS1_10collective13CollectiveMmaINS1_39MainloopSm90TmaGmmaRmemAWarpSpecializedILi5ENS5_IJNS4_1CILi1EEESB_SB_EEENS1_32KernelTmaWarpSpecializedPingpongEEENS5_IJNSA_ILi64EEENSA_ILi256EEENSA_ILi32EEEEEEfNS5_IJlSB_lEEEfNS5_IJSB_llEEENS4_8TiledMMAINS4_8MMA_AtomIJNS4_4SM904GMMA30MMA_64x256x8_F32TF32TF32_RS_TNILNSO_7ScaleInE1ELSQ_1EEEEEENS4_6LayoutISC_NS5_IJNSA_ILi0EEESU_SU_EEEEENS5_IJNS4_10UnderscoreESX_SX_EEEEENS4_13SM90_TMA_LOADENS4_14ComposedLayoutINS4_7SwizzleILi3ELi4ELi3EEENS4_18smem_ptr_flag_bitsILi32EEENST_INS5_IJNSA_ILi8EEESH_EEENS5_IJSH_SB_EEEEEEEvNS4_8identityES10_NS11_INS12_ILi1ELi4ELi3EEES15_NST_INS5_IJS16_S16_EEENS5_IJSB_S16_EEEEEEENS4_9Copy_AtomIJNS4_39AutoVectorizingCopyWithAssumedAlignmentILi128EEEfEEES1B_EENS_8epilogue10collective6detail29Sm90TmaWarpSpecializedAdapterINS1N_15DefaultEpilogueINS_10tfloat32_tESJ_SJ_NS1M_6thread17LinearCombinationIS1R_Li1EffLNS1S_9ScaleType4KindE0ELNS_15FloatRoundStyleE2ES1R_EENS1_15EpilogueDefaultEEEEEvvEEEEvNT_6ParamsE:
	.zero		1664


//--------------------- SYMBOLS --------------------------

	.type		.nv.reservedSmem.offset0,@object
	.size		.nv.reservedSmem.offset0,0x4
	.type		__assertfail,@function
